	.target	sm_90a

	.elftype	@"ET_EXEC"


//--------------------- .note.nv.tkinfo           --------------------------
	.section	.note.nv.tkinfo,"",@"SHT_NOTE"
	.sectionflags	@"SHF_NOTE_NV_TKINFO"
	.tkinfo
        /*0018*/ 	.word	0x00000002
        /*0030*/ 	.string	""
        /*0030*/ 	.string	"ptxas"
        /*0030*/ 	.string	"Cuda compilation tools, release 13.0, V13.0.88"
        /*0030*/ 	.string	"Build cuda_13.0.r13.0/compiler.36424714_0"
        /*0030*/ 	.string	"-arch sm_90a -m 64 "



//--------------------- .note.nv.cuinfo           --------------------------
	.section	.note.nv.cuinfo,"",@"SHT_NOTE"
	.sectionflags	@"SHF_NOTE_NV_CUINFO"
        /*0018*/ 	.short	0x0002
        /*001a*/ 	.short	0x005a
        /*001c*/ 	.short	0x0082
	.zero		2


//--------------------- .nv.info                  --------------------------
	.section	.nv.info,"",@"SHT_CUDA_INFO"
	.align	4


	//----- nvinfo : EIATTR_REGCOUNT
	.align		4
        /*0000*/ 	.byte	0x04, 0x2f
        /*0002*/ 	.short	(.L_15 - .L_14)
	.align		4
.L_14:
        /*0004*/ 	.word	index@(_ZN7cutlass13device_kernelINS_4gemm6kernel13GemmUniversalIN4cute5tupleIJiiiiEEENS1_10collective13CollectiveMmaINS1_34MainloopSm90TmaGmmaWarpSpecializedILi6ENS5_IJNS4_1CILi1EEENSA_ILi4EEESB_EEENS1_35KernelTmaWarpSpecializedCooperativeEEENS5_IJNSA_ILi128EEESG_NSA_ILi64EEEEEENS_6half_tENS5_IJlSB_lEEESJ_SK_NS4_8TiledMMAINS4_8MMA_AtomIJNS4_4SM904GMMA26MMA_64x128x16_F32F16F16_SSILNSO_5MajorE0ELSQ_0ELNSO_7ScaleInE1ELSR_1EEEEEENS4_6LayoutINS5_IJNSA_ILi2EEESB_SB_EEENS5_IJSB_NSA_ILi0EEESX_EEEEENS5_IJNS4_10UnderscoreES10_S10_EEEEENS4_23SM90_TMA_LOAD_MULTICASTENS4_14ComposedLayoutINS4_7SwizzleILi3ELi4ELi3EEENS4_18smem_ptr_flag_bitsILi16EEENSU_INS5_IJNSA_ILi8EEESH_EEENS5_IJSH_SB_EEEEEEEvNS4_8identityENS4_13SM90_TMA_LOADES1D_vS1E_EENS_8epilogue10collective6detail29Sm90TmaWarpSpecializedAdapterINS1I_15DefaultEpilogueISJ_SK_SK_NS1H_6thread17LinearCombinationISJ_Li1EffLNS1M_9ScaleType4KindE0ELNS_15FloatRoundStyleE2ESJ_EENS1_15EpilogueDefaultEEEEEvvEEEEvNT_6ParamsE)
        /*0008*/ 	.word	0x000000a8


	//----- nvinfo : EIATTR_FRAME_SIZE
	.align		4
.L_15:
        /*000c*/ 	.byte	0x04, 0x11
        /*000e*/ 	.short	(.L_17 - .L_16)
	.align		4
.L_16:
        /*0010*/ 	.word	index@(_ZN7cutlass13device_kernelINS_4gemm6kernel13GemmUniversalIN4cute5tupleIJiiiiEEENS1_10collective13CollectiveMmaINS1_34MainloopSm90TmaGmmaWarpSpecializedILi6ENS5_IJNS4_1CILi1EEENSA_ILi4EEESB_EEENS1_35KernelTmaWarpSpecializedCooperativeEEENS5_IJNSA_ILi128EEESG_NSA_ILi64EEEEEENS_6half_tENS5_IJlSB_lEEESJ_SK_NS4_8TiledMMAINS4_8MMA_AtomIJNS4_4SM904GMMA26MMA_64x128x16_F32F16F16_SSILNSO_5MajorE0ELSQ_0ELNSO_7ScaleInE1ELSR_1EEEEEENS4_6LayoutINS5_IJNSA_ILi2EEESB_SB_EEENS5_IJSB_NSA_ILi0EEESX_EEEEENS5_IJNS4_10UnderscoreES10_S10_EEEEENS4_23SM90_TMA_LOAD_MULTICASTENS4_14ComposedLayoutINS4_7SwizzleILi3ELi4ELi3EEENS4_18smem_ptr_flag_bitsILi16EEENSU_INS5_IJNSA_ILi8EEESH_EEENS5_IJSH_SB_EEEEEEEvNS4_8identityENS4_13SM90_TMA_LOADES1D_vS1E_EENS_8epilogue10collective6detail29Sm90TmaWarpSpecializedAdapterINS1I_15DefaultEpilogueISJ_SK_SK_NS1H_6thread17LinearCombinationISJ_Li1EffLNS1M_9ScaleType4KindE0ELNS_15FloatRoundStyleE2ESJ_EENS1_15EpilogueDefaultEEEEEvvEEEEvNT_6ParamsE)
        /*0014*/ 	.word	0x00000000


	//----- nvinfo : EIATTR_MIN_STACK_SIZE
	.align		4
.L_17:
        /*0018*/ 	.byte	0x04, 0x12
        /*001a*/ 	.short	(.L_19 - .L_18)
	.align		4
.L_18:
        /*001c*/ 	.word	index@(_ZN7cutlass13device_kernelINS_4gemm6kernel13GemmUniversalIN4cute5tupleIJiiiiEEENS1_10collective13CollectiveMmaINS1_34MainloopSm90TmaGmmaWarpSpecializedILi6ENS5_IJNS4_1CILi1EEENSA_ILi4EEESB_EEENS1_35KernelTmaWarpSpecializedCooperativeEEENS5_IJNSA_ILi128EEESG_NSA_ILi64EEEEEENS_6half_tENS5_IJlSB_lEEESJ_SK_NS4_8TiledMMAINS4_8MMA_AtomIJNS4_4SM904GMMA26MMA_64x128x16_F32F16F16_SSILNSO_5MajorE0ELSQ_0ELNSO_7ScaleInE1ELSR_1EEEEEENS4_6LayoutINS5_IJNSA_ILi2EEESB_SB_EEENS5_IJSB_NSA_ILi0EEESX_EEEEENS5_IJNS4_10UnderscoreES10_S10_EEEEENS4_23SM90_TMA_LOAD_MULTICASTENS4_14ComposedLayoutINS4_7SwizzleILi3ELi4ELi3EEENS4_18smem_ptr_flag_bitsILi16EEENSU_INS5_IJNSA_ILi8EEESH_EEENS5_IJSH_SB_EEEEEEEvNS4_8identityENS4_13SM90_TMA_LOADES1D_vS1E_EENS_8epilogue10collective6detail29Sm90TmaWarpSpecializedAdapterINS1I_15DefaultEpilogueISJ_SK_SK_NS1H_6thread17LinearCombinationISJ_Li1EffLNS1M_9ScaleType4KindE0ELNS_15FloatRoundStyleE2ESJ_EENS1_15EpilogueDefaultEEEEEvvEEEEvNT_6ParamsE)
        /*0020*/ 	.word	0x00000000
.L_19:


//--------------------- .nv.compat                --------------------------
	.section	.nv.compat,"",@"SHT_CUDA_COMPAT_INFO"
	.align	4
        /*0000*/ 	.byte	0x02, 0x09, 0x01, 0x00, 0x02, 0x02, 0x04, 0x00, 0x02, 0x05, 0x05, 0x00, 0x03, 0x07, 0x01, 0x01
        /*0010*/ 	.byte	0x02, 0x03, 0x01, 0x00, 0x02, 0x06, 0x01, 0x00, 0x04, 0x0b, 0x08, 0x00, 0x00, 0x00, 0x00, 0x00
        /*0020*/ 	.byte	0x00, 0x00, 0x00, 0x00


//--------------------- .nv.info._ZN7cutlass13device_kernelINS_4gemm6kernel13GemmUniversalIN4cute5tupleIJiiiiEEENS1_10collective13CollectiveMmaINS1_34MainloopSm90TmaGmmaWarpSpecializedILi6ENS5_IJNS4_1CILi1EEENSA_ILi4EEESB_EEENS1_35KernelTmaWarpSpecializedCooperativeEEENS5_IJNSA_ILi128EEESG_NSA_ILi64EEEEEENS_6half_tENS5_IJlSB_lEEESJ_SK_NS4_8TiledMMAINS4_8MMA_AtomIJNS4_4SM904GMMA26MMA_64x128x16_F32F16F16_SSILNSO_5MajorE0ELSQ_0ELNSO_7ScaleInE1ELSR_1EEEEEENS4_6LayoutINS5_IJNSA_ILi2EEESB_SB_EEENS5_IJSB_NSA_ILi0EEESX_EEEEENS5_IJNS4_10UnderscoreES10_S10_EEEEENS4_23SM90_TMA_LOAD_MULTICASTENS4_14ComposedLayoutINS4_7SwizzleILi3ELi4ELi3EEENS4_18smem_ptr_flag_bitsILi16EEENSU_INS5_IJNSA_ILi8EEESH_EEENS5_IJSH_SB_EEEEEEEvNS4_8identityENS4_13SM90_TMA_LOADES1D_vS1E_EENS_8epilogue10collective6detail29Sm90TmaWarpSpecializedAdapterINS1I_15DefaultEpilogueISJ_SK_SK_NS1H_6thread17LinearCombinationISJ_Li1EffLNS1M_9ScaleType4KindE0ELNS_15FloatRoundStyleE2ESJ_EENS1_15EpilogueDefaultEEEEEvvEEEEvNT_6ParamsE --------------------------
	.section	.nv.info._ZN7cutlass13device_kernelINS_4gemm6kernel13GemmUniversalIN4cute5tupleIJiiiiEEENS1_10collective13CollectiveMmaINS1_34MainloopSm90TmaGmmaWarpSpecializedILi6ENS5_IJNS4_1CILi1EEENSA_ILi4EEESB_EEENS1_35KernelTmaWarpSpecializedCooperativeEEENS5_IJNSA_ILi128EEESG_NSA_ILi64EEEEEENS_6half_tENS5_IJlSB_lEEESJ_SK_NS4_8TiledMMAINS4_8MMA_AtomIJNS4_4SM904GMMA26MMA_64x128x16_F32F16F16_SSILNSO_5MajorE0ELSQ_0ELNSO_7ScaleInE1ELSR_1EEEEEENS4_6LayoutINS5_IJNSA_ILi2EEESB_SB_EEENS5_IJSB_NSA_ILi0EEESX_EEEEENS5_IJNS4_10UnderscoreES10_S10_EEEEENS4_23SM90_TMA_LOAD_MULTICASTENS4_14ComposedLayoutINS4_7SwizzleILi3ELi4ELi3EEENS4_18smem_ptr_flag_bitsILi16EEENSU_INS5_IJNSA_ILi8EEESH_EEENS5_IJSH_SB_EEEEEEEvNS4_8identityENS4_13SM90_TMA_LOADES1D_vS1E_EENS_8epilogue10collective6detail29Sm90TmaWarpSpecializedAdapterINS1I_15DefaultEpilogueISJ_SK_SK_NS1H_6thread17LinearCombinationISJ_Li1EffLNS1M_9ScaleType4KindE0ELNS_15FloatRoundStyleE2ESJ_EENS1_15EpilogueDefaultEEEEEvvEEEEvNT_6ParamsE,"",@"SHT_CUDA_INFO"
	.sectionflags	@""
	.align	4


	//----- nvinfo : EIATTR_CUDA_API_VERSION
	.align		4
        /*0000*/ 	.byte	0x04, 0x37
        /*0002*/ 	.short	(.L_21 - .L_20)
.L_20:
        /*0004*/ 	.word	0x00000082


	//----- nvinfo : EIATTR_KPARAM_INFO
	.align		4
.L_21:
        /*0008*/ 	.byte	0x04, 0x17
        /*000a*/ 	.short	(.L_23 - .L_22)
.L_22:
        /*000c*/ 	.word	0x00000000
        /*0010*/ 	.short	0x0000
        /*0012*/ 	.short	0x0070
        /*0014*/ 	.byte	0x00, 0xf0, 0x01, 0x10


	//----- nvinfo : EIATTR_SPARSE_MMA_MASK
	.align		4
.L_23:
        /*0018*/ 	.byte	0x03, 0x50
        /*001a*/ 	.short	0x0000


	//----- nvinfo : EIATTR_MAXREG_COUNT
	.align		4
        /*001c*/ 	.byte	0x03, 0x1b
        /*001e*/ 	.short	0x00a8


	//----- nvinfo : EIATTR_NUM_BARRIERS
	.align		4
        /*0020*/ 	.byte	0x02, 0x4c
        /*0022*/ 	.byte	0x01
	.zero		1


	//----- nvinfo : EIATTR_EXTERNS
	.align		4
        /*0024*/ 	.byte	0x04, 0x0f
        /*0026*/ 	.short	(.L_25 - .L_24)


	//   ....[0]....
	.align		4
.L_24:
        /*0028*/ 	.word	index@(__assertfail)


	//----- nvinfo : EIATTR_MERCURY_ISA_VERSION
	.align		4
.L_25:
        /*002c*/ 	.byte	0x03, 0x5f
        /*002e*/ 	.short	0x0101


	//----- nvinfo : EIATTR_INT_WARP_WIDE_INSTR_OFFSETS
	.align		4
        /*0030*/ 	.byte	0x04, 0x31
        /*0032*/ 	.short	(.L_27 - .L_26)


	//   ....[0]....
.L_26:
        /*0034*/ 	.word	0x00000470


	//   ....[1]....
        /*0038*/ 	.word	0x00000490


	//   ....[2]....
        /*003c*/ 	.word	0x00000660


	//   ....[3]....
        /*0040*/ 	.word	0x00001ed0


	//----- nvinfo : EIATTR_COOP_GROUP_MASK_REGIDS
	.align		4
.L_27:
        /*0044*/ 	.byte	0x04, 0x29
        /*0046*/ 	.short	(.L_29 - .L_28)


	//   ....[0]....
.L_28:
        /*0048*/ 	.word	0xffffffff


	//   ....[1]....
        /*004c*/ 	.word	0xffffffff


	//   ....[2]....
        /*0050*/ 	.word	0xffffffff


	//   ....[3]....
        /*0054*/ 	.word	0xffffffff


	//   ....[4]....
        /*0058*/ 	.word	0xffffffff


	//   ....[5]....
        /*005c*/ 	.word	0xffffffff


	//----- nvinfo : EIATTR_COOP_GROUP_INSTR_OFFSETS
	.align		4
.L_29:
        /*0060*/ 	.byte	0x04, 0x28
        /*0062*/ 	.short	(.L_31 - .L_30)


	//   ....[0]....
.L_30:
        /*0064*/ 	.word	0x00000060


	//   ....[1]....
        /*0068*/ 	.word	0x00000070


	//   ....[2]....
        /*006c*/ 	.word	0x00000130


	//   ....[3]....
        /*0070*/ 	.word	0x00000310


	//   ....[4]....
        /*0074*/ 	.word	0x000007d0


	//   ....[5]....
        /*0078*/ 	.word	0x00001450


	//----- nvinfo : EIATTR_REG_RECONFIG
	.align		4
.L_31:
        /*007c*/ 	.byte	0x01, 0x54
	.zero		2


	//----- nvinfo : EIATTR_SYSCALL_OFFSETS
	.align		4
        /*0080*/ 	.byte	0x04, 0x46
        /*0082*/ 	.short	(.L_33 - .L_32)


	//   ....[0]....
.L_32:
        /*0084*/ 	.word	0x00001640


	//----- nvinfo : EIATTR_MBARRIER_INSTR_OFFSETS
	.align		4
.L_33:
        /*0088*/ 	.byte	0x04, 0x39
        /*008a*/ 	.short	(.L_35 - .L_34)


	//   ....[0]....
.L_34:
        /*008c*/ 	.word	0x00000230
        /*0090*/ 	.word	0x000000ff
        /*0094*/ 	.word	0x00000000
        /*0098*/ 	.short	0x0100
        /*009a*/ 	.byte	0x08
	.zero		1


	//   ....[1]....
        /*009c*/ 	.word	0x00000240
        /*00a0*/ 	.word	0x000000ff
        /*00a4*/ 	.word	0x00000030
        /*00a8*/ 	.short	0x0100
        /*00aa*/ 	.byte	0x08
	.zero		1


	//   ....[2]....
        /*00ac*/ 	.word	0x00000250
        /*00b0*/ 	.word	0x000000ff
        /*00b4*/ 	.word	0x00000008
        /*00b8*/ 	.short	0x0100
        /*00ba*/ 	.byte	0x08
	.zero		1


	//   ....[3]....
        /*00bc*/ 	.word	0x00000260
        /*00c0*/ 	.word	0x000000ff
        /*00c4*/ 	.word	0x00000038
        /*00c8*/ 	.short	0x0100
        /*00ca*/ 	.byte	0x08
	.zero		1


	//   ....[4]....
        /*00cc*/ 	.word	0x00000270
        /*00d0*/ 	.word	0x000000ff
        /*00d4*/ 	.word	0x00000010
        /*00d8*/ 	.short	0x0100
        /*00da*/ 	.byte	0x08
	.zero		1


	//   ....[5]....
        /*00dc*/ 	.word	0x00000280
        /*00e0*/ 	.word	0x000000ff
        /*00e4*/ 	.word	0x00000040
        /*00e8*/ 	.short	0x0100
        /*00ea*/ 	.byte	0x08
	.zero		1


	//   ....[6]....
        /*00ec*/ 	.word	0x00000290
        /*00f0*/ 	.word	0x000000ff
        /*00f4*/ 	.word	0x00000018
        /*00f8*/ 	.short	0x0100
        /*00fa*/ 	.byte	0x08
	.zero		1


	//   ....[7]....
        /*00fc*/ 	.word	0x000002a0
        /*0100*/ 	.word	0x000000ff
        /*0104*/ 	.word	0x00000048
        /*0108*/ 	.short	0x0100
        /*010a*/ 	.byte	0x08
	.zero		1


	//   ....[8]....
        /*010c*/ 	.word	0x000002b0
        /*0110*/ 	.word	0x000000ff
        /*0114*/ 	.word	0x00000020
        /*0118*/ 	.short	0x0100
        /*011a*/ 	.byte	0x08
	.zero		1


	//   ....[9]....
        /*011c*/ 	.word	0x000002c0
        /*0120*/ 	.word	0x000000ff
        /*0124*/ 	.word	0x00000050
        /*0128*/ 	.short	0x0100
        /*012a*/ 	.byte	0x08
	.zero		1


	//   ....[10]....
        /*012c*/ 	.word	0x000002d0
        /*0130*/ 	.word	0x000000ff
        /*0134*/ 	.word	0x00000028
        /*0138*/ 	.short	0x0100
        /*013a*/ 	.byte	0x08
	.zero		1


	//   ....[11]....
        /*013c*/ 	.word	0x000002e0
        /*0140*/ 	.word	0x000000ff
        /*0144*/ 	.word	0x00000058
        /*0148*/ 	.short	0x0100
        /*014a*/ 	.byte	0x08
	.zero		1


	//   ....[12]....
        /*014c*/ 	.word	0x00000700
        /*0150*/ 	.word	0x000000ff
        /*0154*/ 	.word	0x00000070
        /*0158*/ 	.short	0x0100
        /*015a*/ 	.byte	0x06
	.zero		1


	//   ....[13]....
        /*015c*/ 	.word	0x00000780
        /*0160*/ 	.word	0x000000ff
        /*0164*/ 	.word	0x00000078
        /*0168*/ 	.short	0x0100
        /*016a*/ 	.byte	0x06
	.zero		1


	//   ....[14]....
        /*016c*/ 	.word	0x00001700
        /*0170*/ 	.word	0x00000003
        /*0174*/ 	.word	0x00000000
        /*0178*/ 	.short	0x010a
        /*017a*/ 	.byte	0x3f
	.zero		1


	//   ....[15]....
        /*017c*/ 	.word	0x00001760
        /*0180*/ 	.word	0x00000003
        /*0184*/ 	.word	0x00000000
        /*0188*/ 	.short	0x010a
        /*018a*/ 	.byte	0x3f
	.zero		1


	//   ....[16]....
        /*018c*/ 	.word	0x00001ae0
        /*0190*/ 	.word	0x00000005
        /*0194*/ 	.word	0x00000000
        /*0198*/ 	.short	0x010a
        /*019a*/ 	.byte	0x3f
	.zero		1


	//   ....[17]....
        /*019c*/ 	.word	0x00001b20
        /*01a0*/ 	.word	0x00000005
        /*01a4*/ 	.word	0x00000000
        /*01a8*/ 	.short	0x010a
        /*01aa*/ 	.byte	0x3f
	.zero		1


	//   ....[18]....
        /*01ac*/ 	.word	0x00001d80
        /*01b0*/ 	.word	0x00000004
        /*01b4*/ 	.word	0x00000000
        /*01b8*/ 	.short	0x0101
        /*01ba*/ 	.byte	0x3f
	.zero		1


	//   ....[19]....
        /*01bc*/ 	.word	0x00001f70
        /*01c0*/ 	.word	0x00000000
        /*01c4*/ 	.word	0x00000000
        /*01c8*/ 	.short	0x0101
        /*01ca*/ 	.byte	0x3f
	.zero		1


	//   ....[20]....
        /*01cc*/ 	.word	0x00007030
        /*01d0*/ 	.word	0x00000017
        /*01d4*/ 	.word	0x00000030
        /*01d8*/ 	.short	0x010a
        /*01da*/ 	.byte	0x3f
	.zero		1


	//   ....[21]....
        /*01dc*/ 	.word	0x000073c0
        /*01e0*/ 	.word	0x00000006
        /*01e4*/ 	.word	0x00000078
        /*01e8*/ 	.short	0x0101
        /*01ea*/ 	.byte	0x3f
	.zero		1


	//   ....[22]....
        /*01ec*/ 	.word	0x00007b00
        /*01f0*/ 	.word	0x00000007
        /*01f4*/ 	.word	0x00000000
        /*01f8*/ 	.short	0x010a
        /*01fa*/ 	.byte	0x3f
	.zero		1


	//   ....[23]....
        /*01fc*/ 	.word	0x00007b80
        /*0200*/ 	.word	0x00000006
        /*0204*/ 	.word	0x00000000
        /*0208*/ 	.short	0x010a
        /*020a*/ 	.byte	0x3f
	.zero		1


	//   ....[24]....
        /*020c*/ 	.word	0x00007c10
        /*0210*/ 	.word	0x00000007
        /*0214*/ 	.word	0x00000000
        /*0218*/ 	.short	0x010a
        /*021a*/ 	.byte	0x3f
	.zero		1


	//   ....[25]....
        /*021c*/ 	.word	0x00007ca0
        /*0220*/ 	.word	0x00000006
        /*0224*/ 	.word	0x00000000
        /*0228*/ 	.short	0x010a
        /*022a*/ 	.byte	0x3f
	.zero		1


	//   ....[26]....
        /*022c*/ 	.word	0x00007d30
        /*0230*/ 	.word	0x00000007
        /*0234*/ 	.word	0x00000000
        /*0238*/ 	.short	0x010a
        /*023a*/ 	.byte	0x3f
	.zero		1


	//   ....[27]....
        /*023c*/ 	.word	0x00007dc0
        /*0240*/ 	.word	0x00000005
        /*0244*/ 	.word	0x00000000
        /*0248*/ 	.short	0x010a
        /*024a*/ 	.byte	0x3f
	.zero		1


	//   ....[28]....
        /*024c*/ 	.word	0x00007e20
        /*0250*/ 	.word	0x00000003
        /*0254*/ 	.word	0x00000000
        /*0258*/ 	.short	0x010a
        /*025a*/ 	.byte	0x3f
	.zero		1


	//   ....[29]....
        /*025c*/ 	.word	0x00007e70
        /*0260*/ 	.word	0x00000005
        /*0264*/ 	.word	0x00000000
        /*0268*/ 	.short	0x010a
        /*026a*/ 	.byte	0x3f
	.zero		1


	//   ....[30]....
        /*026c*/ 	.word	0x00007f40
        /*0270*/ 	.word	0x00000017
        /*0274*/ 	.word	0x00000030
        /*0278*/ 	.short	0x010a
        /*027a*/ 	.byte	0x3f
	.zero		1


	//   ....[31]....
        /*027c*/ 	.word	0x00008010
        /*0280*/ 	.word	0x00000007
        /*0284*/ 	.word	0x00000000
        /*0288*/ 	.short	0x010a
        /*028a*/ 	.byte	0x3f
	.zero		1


	//   ....[32]....
        /*028c*/ 	.word	0x00008060
        /*0290*/ 	.word	0x00000006
        /*0294*/ 	.word	0x00000000
        /*0298*/ 	.short	0x010a
        /*029a*/ 	.byte	0x3f
	.zero		1


	//   ....[33]....
        /*029c*/ 	.word	0x000080b0
        /*02a0*/ 	.word	0x00000007
        /*02a4*/ 	.word	0x00000000
        /*02a8*/ 	.short	0x010a
        /*02aa*/ 	.byte	0x3f
	.zero		1


	//   ....[34]....
        /*02ac*/ 	.word	0x00008100
        /*02b0*/ 	.word	0x00000006
        /*02b4*/ 	.word	0x00000000
        /*02b8*/ 	.short	0x010a
        /*02ba*/ 	.byte	0x3f
	.zero		1


	//   ....[35]....
        /*02bc*/ 	.word	0x00008150
        /*02c0*/ 	.word	0x00000007
        /*02c4*/ 	.word	0x00000000
        /*02c8*/ 	.short	0x010a
        /*02ca*/ 	.byte	0x3f
	.zero		1


	//----- nvinfo : EIATTR_NUM_MBARRIERS
	.align		4
.L_35:
        /*02cc*/ 	.byte	0x03, 0x38
        /*02ce*/ 	.short	0x000e


	//----- nvinfo : EIATTR_EXIT_INSTR_OFFSETS
	.align		4
        /*02d0*/ 	.byte	0x04, 0x1c
        /*02d2*/ 	.short	(.L_37 - .L_36)


	//   ....[0]....
.L_36:
        /*02d4*/ 	.word	0x000009a0


	//   ....[1]....
        /*02d8*/ 	.word	0x000011b0


	//   ....[2]....
        /*02dc*/ 	.word	0x000067c0


	//   ....[3]....
        /*02e0*/ 	.word	0x00006d20


	//   ....[4]....
        /*02e4*/ 	.word	0x00007e10


	//----- nvinfo : EIATTR_MAX_THREADS
	.align		4
.L_37:
        /*02e8*/ 	.byte	0x04, 0x05
        /*02ea*/ 	.short	(.L_39 - .L_38)
.L_38:
        /*02ec*/ 	.word	0x00000180
        /*02f0*/ 	.word	0x00000001
        /*02f4*/ 	.word	0x00000001


	//----- nvinfo : EIATTR_CRS_STACK_SIZE
	.align		4
.L_39:
        /*02f8*/ 	.byte	0x04, 0x1e
        /*02fa*/ 	.short	(.L_41 - .L_40)
.L_40:
        /*02fc*/ 	.word	0x00000000


	//----- nvinfo : EIATTR_CBANK_PARAM_SIZE
	.align		4
.L_41:
        /*0300*/ 	.byte	0x03, 0x19
        /*0302*/ 	.short	0x0470


	//----- nvinfo : EIATTR_PARAM_CBANK
	.align		4
        /*0304*/ 	.byte	0x04, 0x0a
        /*0306*/ 	.short	(.L_43 - .L_42)
	.align		4
.L_42:
        /*0308*/ 	.word	index@(.nv.constant0._ZN7cutlass13device_kernelINS_4gemm6kernel13GemmUniversalIN4cute5tupleIJiiiiEEENS1_10collective13CollectiveMmaINS1_34MainloopSm90TmaGmmaWarpSpecializedILi6ENS5_IJNS4_1CILi1EEENSA_ILi4EEESB_EEENS1_35KernelTmaWarpSpecializedCooperativeEEENS5_IJNSA_ILi128EEESG_NSA_ILi64EEEEEENS_6half_tENS5_IJlSB_lEEESJ_SK_NS4_8TiledMMAINS4_8MMA_AtomIJNS4_4SM904GMMA26MMA_64x128x16_F32F16F16_SSILNSO_5MajorE0ELSQ_0ELNSO_7ScaleInE1ELSR_1EEEEEENS4_6LayoutINS5_IJNSA_ILi2EEESB_SB_EEENS5_IJSB_NSA_ILi0EEESX_EEEEENS5_IJNS4_10UnderscoreES10_S10_EEEEENS4_23SM90_TMA_LOAD_MULTICASTENS4_14ComposedLayoutINS4_7SwizzleILi3ELi4ELi3EEENS4_18smem_ptr_flag_bitsILi16EEENSU_INS5_IJNSA_ILi8EEESH_EEENS5_IJSH_SB_EEEEEEEvNS4_8identityENS4_13SM90_TMA_LOADES1D_vS1E_EENS_8epilogue10collective6detail29Sm90TmaWarpSpecializedAdapterINS1I_15DefaultEpilogueISJ_SK_SK_NS1H_6thread17LinearCombinationISJ_Li1EffLNS1M_9ScaleType4KindE0ELNS_15FloatRoundStyleE2ESJ_EENS1_15EpilogueDefaultEEEEEvvEEEEvNT_6ParamsE)
        /*030c*/ 	.short	0x0210
        /*030e*/ 	.short	0x0470


	//----- nvinfo : EIATTR_SW_WAR
	.align		4
.L_43:
        /*0310*/ 	.byte	0x04, 0x36
        /*0312*/ 	.short	(.L_45 - .L_44)
.L_44:
        /*0314*/ 	.word	0x00000008
.L_45:


//--------------------- .nv.callgraph             --------------------------
	.section	.nv.callgraph,"",@"SHT_CUDA_CALLGRAPH"
	.align	4
	.sectionentsize	8
	.align		4
        /*0000*/ 	.word	0x00000000
	.align		4
        /*0004*/ 	.word	0xffffffff
	.align		4
        /*0008*/ 	.word	index@(_ZN7cutlass13device_kernelINS_4gemm6kernel13GemmUniversalIN4cute5tupleIJiiiiEEENS1_10collective13CollectiveMmaINS1_34MainloopSm90TmaGmmaWarpSpecializedILi6ENS5_IJNS4_1CILi1EEENSA_ILi4EEESB_EEENS1_35KernelTmaWarpSpecializedCooperativeEEENS5_IJNSA_ILi128EEESG_NSA_ILi64EEEEEENS_6half_tENS5_IJlSB_lEEESJ_SK_NS4_8TiledMMAINS4_8MMA_AtomIJNS4_4SM904GMMA26MMA_64x128x16_F32F16F16_SSILNSO_5MajorE0ELSQ_0ELNSO_7ScaleInE1ELSR_1EEEEEENS4_6LayoutINS5_IJNSA_ILi2EEESB_SB_EEENS5_IJSB_NSA_ILi0EEESX_EEEEENS5_IJNS4_10UnderscoreES10_S10_EEEEENS4_23SM90_TMA_LOAD_MULTICASTENS4_14ComposedLayoutINS4_7SwizzleILi3ELi4ELi3EEENS4_18smem_ptr_flag_bitsILi16EEENSU_INS5_IJNSA_ILi8EEESH_EEENS5_IJSH_SB_EEEEEEEvNS4_8identityENS4_13SM90_TMA_LOADES1D_vS1E_EENS_8epilogue10collective6detail29Sm90TmaWarpSpecializedAdapterINS1I_15DefaultEpilogueISJ_SK_SK_NS1H_6thread17LinearCombinationISJ_Li1EffLNS1M_9ScaleType4KindE0ELNS_15FloatRoundStyleE2ESJ_EENS1_15EpilogueDefaultEEEEEvvEEEEvNT_6ParamsE)
	.align		4
        /*000c*/ 	.word	index@(__assertfail)
	.align		4
        /*0010*/ 	.word	0x00000000
	.align		4
        /*0014*/ 	.word	0xfffffffe
	.align		4
        /*0018*/ 	.word	0x00000000
	.align		4
        /*001c*/ 	.word	0xfffffffd
	.align		4
        /*0020*/ 	.word	0x00000000
	.align		4
        /*0024*/ 	.word	0xfffffffc


//--------------------- .nv.constant4             --------------------------
	.section	.nv.constant4,"a",@progbits
	.align	8
	.align		8
.nv.constant4:
        /*0000*/ 	.dword	__assertfail
	.align		8
        /*0008*/ 	.dword	__unnamed_1
	.align		8
        /*0010*/ 	.dword	_ZN40_INTERNAL_87046208_4_k_cu_f86eec52_252094cuda3std3__45__cpo5beginE
	.align		8
        /*0018*/ 	.dword	_ZN40_INTERNAL_87046208_4_k_cu_f86eec52_252094cuda3std3__45__cpo3endE
	.align		8
        /*0020*/ 	.dword	_ZN40_INTERNAL_87046208_4_k_cu_f86eec52_252094cuda3std3__45__cpo6cbeginE
	.align		8
        /*0028*/ 	.dword	_ZN40_INTERNAL_87046208_4_k_cu_f86eec52_252094cuda3std3__45__cpo4cendE
	.align		8
        /*0030*/ 	.dword	_ZN40_INTERNAL_87046208_4_k_cu_f86eec52_252094cuda3std3__442_GLOBAL__N__87046208_4_k_cu_f86eec52_252096ignoreE
	.align		8
        /*0038*/ 	.dword	_ZN40_INTERNAL_87046208_4_k_cu_f86eec52_252094cuda3std3__419piecewise_constructE
	.align		8
        /*0040*/ 	.dword	_ZN40_INTERNAL_87046208_4_k_cu_f86eec52_252094cuda3std3__48in_placeE
	.align		8
        /*0048*/ 	.dword	_ZN40_INTERNAL_87046208_4_k_cu_f86eec52_252094cuda3std6ranges3__45__cpo4swapE
	.align		8
        /*0050*/ 	.dword	_ZN40_INTERNAL_87046208_4_k_cu_f86eec52_252094cuda3std6ranges3__45__cpo9iter_moveE
	.align		8
        /*0058*/ 	.dword	_ZN40_INTERNAL_87046208_4_k_cu_f86eec52_252094cute7productE
	.align		8
        /*0060*/ 	.dword	_ZN40_INTERNAL_87046208_4_k_cu_f86eec52_252094cute1_E
	.align		8
        /*0068*/ 	.dword	$str$22
	.align		8
        /*0070*/ 	.dword	$str$23


//--------------------- .text._ZN7cutlass13device_kernelINS_4gemm6kernel13GemmUniversalIN4cute5tupleIJiiiiEEENS1_10collective13CollectiveMmaINS1_34MainloopSm90TmaGmmaWarpSpecializedILi6ENS5_IJNS4_1CILi1EEENSA_ILi4EEESB_EEENS1_35KernelTmaWarpSpecializedCooperativeEEENS5_IJNSA_ILi128EEESG_NSA_ILi64EEEEEENS_6half_tENS5_IJlSB_lEEESJ_SK_NS4_8TiledMMAINS4_8MMA_AtomIJNS4_4SM904GMMA26MMA_64x128x16_F32F16F16_SSILNSO_5MajorE0ELSQ_0ELNSO_7ScaleInE1ELSR_1EEEEEENS4_6LayoutINS5_IJNSA_ILi2EEESB_SB_EEENS5_IJSB_NSA_ILi0EEESX_EEEEENS5_IJNS4_10UnderscoreES10_S10_EEEEENS4_23SM90_TMA_LOAD_MULTICASTENS4_14ComposedLayoutINS4_7SwizzleILi3ELi4ELi3EEENS4_18smem_ptr_flag_bitsILi16EEENSU_INS5_IJNSA_ILi8EEESH_EEENS5_IJSH_SB_EEEEEEEvNS4_8identityENS4_13SM90_TMA_LOADES1D_vS1E_EENS_8epilogue10collective6detail29Sm90TmaWarpSpecializedAdapterINS1I_15DefaultEpilogueISJ_SK_SK_NS1H_6thread17LinearCombinationISJ_Li1EffLNS1M_9ScaleType4KindE0ELNS_15FloatRoundStyleE2ESJ_EENS1_15EpilogueDefaultEEEEEvvEEEEvNT_6ParamsE --------------------------
	.section	.text._ZN7cutlass13device_kernelINS_4gemm6kernel13GemmUniversalIN4cute5tupleIJiiiiEEENS1_10collective13CollectiveMmaINS1_34MainloopSm90TmaGmmaWarpSpecializedILi6ENS5_IJNS4_1CILi1EEENSA_ILi4EEESB_EEENS1_35KernelTmaWarpSpecializedCooperativeEEENS5_IJNSA_ILi128EEESG_NSA_ILi64EEEEEENS_6half_tENS5_IJlSB_lEEESJ_SK_NS4_8TiledMMAINS4_8MMA_AtomIJNS4_4SM904GMMA26MMA_64x128x16_F32F16F16_SSILNSO_5MajorE0ELSQ_0ELNSO_7ScaleInE1ELSR_1EEEEEENS4_6LayoutINS5_IJNSA_ILi2EEESB_SB_EEENS5_IJSB_NSA_ILi0EEESX_EEEEENS5_IJNS4_10UnderscoreES10_S10_EEEEENS4_23SM90_TMA_LOAD_MULTICASTENS4_14ComposedLayoutINS4_7SwizzleILi3ELi4ELi3EEENS4_18smem_ptr_flag_bitsILi16EEENSU_INS5_IJNSA_ILi8EEESH_EEENS5_IJSH_SB_EEEEEEEvNS4_8identityENS4_13SM90_TMA_LOADES1D_vS1E_EENS_8epilogue10collective6detail29Sm90TmaWarpSpecializedAdapterINS1I_15DefaultEpilogueISJ_SK_SK_NS1H_6thread17LinearCombinationISJ_Li1EffLNS1M_9ScaleType4KindE0ELNS_15FloatRoundStyleE2ESJ_EENS1_15EpilogueDefaultEEEEEvvEEEEvNT_6ParamsE,"ax",@progbits
	.align	128
.text._ZN7cutlass13device_kernelINS_4gemm6kernel13GemmUniversalIN4cute5tupleIJiiiiEEENS1_10collective13CollectiveMmaINS1_34MainloopSm90TmaGmmaWarpSpecializedILi6ENS5_IJNS4_1CILi1EEENSA_ILi4EEESB_EEENS1_35KernelTmaWarpSpecializedCooperativeEEENS5_IJNSA_ILi128EEESG_NSA_ILi64EEEEEENS_6half_tENS5_IJlSB_lEEESJ_SK_NS4_8TiledMMAINS4_8MMA_AtomIJNS4_4SM904GMMA26MMA_64x128x16_F32F16F16_SSILNSO_5MajorE0ELSQ_0ELNSO_7ScaleInE1ELSR_1EEEEEENS4_6LayoutINS5_IJNSA_ILi2EEESB_SB_EEENS5_IJSB_NSA_ILi0EEESX_EEEEENS5_IJNS4_10UnderscoreES10_S10_EEEEENS4_23SM90_TMA_LOAD_MULTICASTENS4_14ComposedLayoutINS4_7SwizzleILi3ELi4ELi3EEENS4_18smem_ptr_flag_bitsILi16EEENSU_INS5_IJNSA_ILi8EEESH_EEENS5_IJSH_SB_EEEEEEEvNS4_8identityENS4_13SM90_TMA_LOADES1D_vS1E_EENS_8epilogue10collective6detail29Sm90TmaWarpSpecializedAdapterINS1I_15DefaultEpilogueISJ_SK_SK_NS1H_6thread17LinearCombinationISJ_Li1EffLNS1M_9ScaleType4KindE0ELNS_15FloatRoundStyleE2ESJ_EENS1_15EpilogueDefaultEEEEEvvEEEEvNT_6ParamsE:
        .type           _ZN7cutlass13device_kernelINS_4gemm6kernel13GemmUniversalIN4cute5tupleIJiiiiEEENS1_10collective13CollectiveMmaINS1_34MainloopSm90TmaGmmaWarpSpecializedILi6ENS5_IJNS4_1CILi1EEENSA_ILi4EEESB_EEENS1_35KernelTmaWarpSpecializedCooperativeEEENS5_IJNSA_ILi128EEESG_NSA_ILi64EEEEEENS_6half_tENS5_IJlSB_lEEESJ_SK_NS4_8TiledMMAINS4_8MMA_AtomIJNS4_4SM904GMMA26MMA_64x128x16_F32F16F16_SSILNSO_5MajorE0ELSQ_0ELNSO_7ScaleInE1ELSR_1EEEEEENS4_6LayoutINS5_IJNSA_ILi2EEESB_SB_EEENS5_IJSB_NSA_ILi0EEESX_EEEEENS5_IJNS4_10UnderscoreES10_S10_EEEEENS4_23SM90_TMA_LOAD_MULTICASTENS4_14ComposedLayoutINS4_7SwizzleILi3ELi4ELi3EEENS4_18smem_ptr_flag_bitsILi16EEENSU_INS5_IJNSA_ILi8EEESH_EEENS5_IJSH_SB_EEEEEEEvNS4_8identityENS4_13SM90_TMA_LOADES1D_vS1E_EENS_8epilogue10collective6detail29Sm90TmaWarpSpecializedAdapterINS1I_15DefaultEpilogueISJ_SK_SK_NS1H_6thread17LinearCombinationISJ_Li1EffLNS1M_9ScaleType4KindE0ELNS_15FloatRoundStyleE2ESJ_EENS1_15EpilogueDefaultEEEEEvvEEEEvNT_6ParamsE,@function
        .size           _ZN7cutlass13device_kernelINS_4gemm6kernel13GemmUniversalIN4cute5tupleIJiiiiEEENS1_10collective13CollectiveMmaINS1_34MainloopSm90TmaGmmaWarpSpecializedILi6ENS5_IJNS4_1CILi1EEENSA_ILi4EEESB_EEENS1_35KernelTmaWarpSpecializedCooperativeEEENS5_IJNSA_ILi128EEESG_NSA_ILi64EEEEEENS_6half_tENS5_IJlSB_lEEESJ_SK_NS4_8TiledMMAINS4_8MMA_AtomIJNS4_4SM904GMMA26MMA_64x128x16_F32F16F16_SSILNSO_5MajorE0ELSQ_0ELNSO_7ScaleInE1ELSR_1EEEEEENS4_6LayoutINS5_IJNSA_ILi2EEESB_SB_EEENS5_IJSB_NSA_ILi0EEESX_EEEEENS5_IJNS4_10UnderscoreES10_S10_EEEEENS4_23SM90_TMA_LOAD_MULTICASTENS4_14ComposedLayoutINS4_7SwizzleILi3ELi4ELi3EEENS4_18smem_ptr_flag_bitsILi16EEENSU_INS5_IJNSA_ILi8EEESH_EEENS5_IJSH_SB_EEEEEEEvNS4_8identityENS4_13SM90_TMA_LOADES1D_vS1E_EENS_8epilogue10collective6detail29Sm90TmaWarpSpecializedAdapterINS1I_15DefaultEpilogueISJ_SK_SK_NS1H_6thread17LinearCombinationISJ_Li1EffLNS1M_9ScaleType4KindE0ELNS_15FloatRoundStyleE2ESJ_EENS1_15EpilogueDefaultEEEEEvvEEEEvNT_6ParamsE,(.L_x_201 - _ZN7cutlass13device_kernelINS_4gemm6kernel13GemmUniversalIN4cute5tupleIJiiiiEEENS1_10collective13CollectiveMmaINS1_34MainloopSm90TmaGmmaWarpSpecializedILi6ENS5_IJNS4_1CILi1EEENSA_ILi4EEESB_EEENS1_35KernelTmaWarpSpecializedCooperativeEEENS5_IJNSA_ILi128EEESG_NSA_ILi64EEEEEENS_6half_tENS5_IJlSB_lEEESJ_SK_NS4_8TiledMMAINS4_8MMA_AtomIJNS4_4SM904GMMA26MMA_64x128x16_F32F16F16_SSILNSO_5MajorE0ELSQ_0ELNSO_7ScaleInE1ELSR_1EEEEEENS4_6LayoutINS5_IJNSA_ILi2EEESB_SB_EEENS5_IJSB_NSA_ILi0EEESX_EEEEENS5_IJNS4_10UnderscoreES10_S10_EEEEENS4_23SM90_TMA_LOAD_MULTICASTENS4_14ComposedLayoutINS4_7SwizzleILi3ELi4ELi3EEENS4_18smem_ptr_flag_bitsILi16EEENSU_INS5_IJNSA_ILi8EEESH_EEENS5_IJSH_SB_EEEEEEEvNS4_8identityENS4_13SM90_TMA_LOADES1D_vS1E_EENS_8epilogue10collective6detail29Sm90TmaWarpSpecializedAdapterINS1I_15DefaultEpilogueISJ_SK_SK_NS1H_6thread17LinearCombinationISJ_Li1EffLNS1M_9ScaleType4KindE0ELNS_15FloatRoundStyleE2ESJ_EENS1_15EpilogueDefaultEEEEEvvEEEEvNT_6ParamsE)
        .other          _ZN7cutlass13device_kernelINS_4gemm6kernel13GemmUniversalIN4cute5tupleIJiiiiEEENS1_10collective13CollectiveMmaINS1_34MainloopSm90TmaGmmaWarpSpecializedILi6ENS5_IJNS4_1CILi1EEENSA_ILi4EEESB_EEENS1_35KernelTmaWarpSpecializedCooperativeEEENS5_IJNSA_ILi128EEESG_NSA_ILi64EEEEEENS_6half_tENS5_IJlSB_lEEESJ_SK_NS4_8TiledMMAINS4_8MMA_AtomIJNS4_4SM904GMMA26MMA_64x128x16_F32F16F16_SSILNSO_5MajorE0ELSQ_0ELNSO_7ScaleInE1ELSR_1EEEEEENS4_6LayoutINS5_IJNSA_ILi2EEESB_SB_EEENS5_IJSB_NSA_ILi0EEESX_EEEEENS5_IJNS4_10UnderscoreES10_S10_EEEEENS4_23SM90_TMA_LOAD_MULTICASTENS4_14ComposedLayoutINS4_7SwizzleILi3ELi4ELi3EEENS4_18smem_ptr_flag_bitsILi16EEENSU_INS5_IJNSA_ILi8EEESH_EEENS5_IJSH_SB_EEEEEEEvNS4_8identityENS4_13SM90_TMA_LOADES1D_vS1E_EENS_8epilogue10collective6detail29Sm90TmaWarpSpecializedAdapterINS1I_15DefaultEpilogueISJ_SK_SK_NS1H_6thread17LinearCombinationISJ_Li1EffLNS1M_9ScaleType4KindE0ELNS_15FloatRoundStyleE2ESJ_EENS1_15EpilogueDefaultEEEEEvvEEEEvNT_6ParamsE,@"STO_CUDA_ENTRY STV_DEFAULT"
_ZN7cutlass13device_kernelINS_4gemm6kernel13GemmUniversalIN4cute5tupleIJiiiiEEENS1_10collective13CollectiveMmaINS1_34MainloopSm90TmaGmmaWarpSpecializedILi6ENS5_IJNS4_1CILi1EEENSA_ILi4EEESB_EEENS1_35KernelTmaWarpSpecializedCooperativeEEENS5_IJNSA_ILi128EEESG_NSA_ILi64EEEEEENS_6half_tENS5_IJlSB_lEEESJ_SK_NS4_8TiledMMAINS4_8MMA_AtomIJNS4_4SM904GMMA26MMA_64x128x16_F32F16F16_SSILNSO_5MajorE0ELSQ_0ELNSO_7ScaleInE1ELSR_1EEEEEENS4_6LayoutINS5_IJNSA_ILi2EEESB_SB_EEENS5_IJSB_NSA_ILi0EEESX_EEEEENS5_IJNS4_10UnderscoreES10_S10_EEEEENS4_23SM90_TMA_LOAD_MULTICASTENS4_14ComposedLayoutINS4_7SwizzleILi3ELi4ELi3EEENS4_18smem_ptr_flag_bitsILi16EEENSU_INS5_IJNSA_ILi8EEESH_EEENS5_IJSH_SB_EEEEEEEvNS4_8identityENS4_13SM90_TMA_LOADES1D_vS1E_EENS_8epilogue10collective6detail29Sm90TmaWarpSpecializedAdapterINS1I_15DefaultEpilogueISJ_SK_SK_NS1H_6thread17LinearCombinationISJ_Li1EffLNS1M_9ScaleType4KindE0ELNS_15FloatRoundStyleE2ESJ_EENS1_15EpilogueDefaultEEEEEvvEEEEvNT_6ParamsE:
[----:B------:R-:W0:Y:S01]  /*0000*/  LDC R1, c[0x0][0x28] ;  /* 0x00000a00ff017b82 */ /* 0x000e220000000800 */
[----:B------:R-:W1:Y:S01]  /*0010*/  S2R R94, SR_TID.X ;  /* 0x00000000005e7919 */ /* 0x000e620000002100 */
[----:B------:R-:W-:Y:S01]  /*0020*/  ELECT P0, URZ, PT ;  /* 0x00000000003f782f */ /* 0x000fe20003800000 */
[----:B------:R-:W-:Y:S01]  /*0030*/  BSSY B0, `(.L_x_0) ;  /* 0x000000f000007945 */ /* 0x000fe20003800000 */
[--C-:B-1----:R-:W-:Y:S02]  /*0040*/  SHF.R.U32.HI R0, RZ, 0x5, R94.reuse ;  /* 0x00000005ff007819 */ /* 0x102fe4000001165e */
[----:B------:R-:W-:-:S03]  /*0050*/  SHF.R.U32.HI R6, RZ, 0x7, R94 ;  /* 0x00000007ff067819 */ /* 0x000fc6000001165e */
[----:B------:R-:W1:Y:S04]  /*0060*/  SHFL.IDX PT, R3, R0, RZ, 0x1f ;  /* 0x00001fff00037589 */ /* 0x000e6800000e0000 */
[----:B------:R2:W3:Y:S01]  /*0070*/  SHFL.IDX PT, R2, R6, RZ, 0x1f ;  /* 0x00001fff06027589 */ /* 0x0004e200000e0000 */
[----:B-1----:R-:W-:-:S13]  /*0080*/  ISETP.NE.OR P0, PT, R3, RZ, !P0 ;  /* 0x000000ff0300720c */ /* 0x002fda0004705670 */
[----:B0-23--:R-:W-:Y:S05]  /*0090*/  @P0 BRA `(.L_x_1) ;  /* 0x0000000000200947 */ /* 0x00dfea0003800000 */
[----:B------:R-:W-:Y:S02]  /*00a0*/  ULDC.64 UR4, c[0x0][0x198] ;  /* 0x0000660000047ab9 */ /* 0x000fe40000000a00 */
[----:B------:R-:W-:Y:S02]  /*00b0*/  UIADD3 UR6, UP0, UR4, 0xf0, URZ ;  /* 0x000000f004067890 */ /* 0x000fe4000ff1e03f */
[----:B------:R-:W-:Y:S02]  /*00c0*/  UIADD3 UR4, UP1, UR4, 0x1f0, URZ ;  /* 0x000001f004047890 */ /* 0x000fe4000ff3e03f */
[----:B------:R-:W-:Y:S02]  /*00d0*/  UIADD3.X UR7, URZ, UR5, URZ, UP0, !UPT ;  /* 0x000000053f077290 */ /* 0x000fe400087fe43f */
[----:B------:R-:W-:-:S07]  /*00e0*/  UIADD3.X UR5, URZ, UR5, URZ, UP1, !UPT ;  /* 0x000000053f057290 */ /* 0x000fce0008ffe43f */
[----:B------:R0:W-:Y:S02]  /*00f0*/  UTMACCTL.PF [UR6] ;  /* 0x00000000060079b9 */ /* 0x0001e40008040000 */
[----:B------:R0:W-:Y:S02]  /*0100*/  UTMACCTL.PF [UR4] ;  /* 0x00000000040079b9 */ /* 0x0001e40008040000 */
[----:B0-----:R-:W-:Y:S01]  /*0110*/  NOP ;  /* 0x0000000000007918 */ /* 0x001fe20000000000 */
.L_x_1:
[----:B------:R-:W-:Y:S05]  /*0120*/  BSYNC B0 ;  /* 0x0000000000007941 */ /* 0x000fea0003800000 */
.L_x_0:
[----:B------:R-:W0:Y:S02]  /*0130*/  SHFL.IDX PT, R5, R0, RZ, 0x1f ;  /* 0x00001fff00057589 */ /* 0x000e2400000e0000 */
[----:B0-----:R-:W-:-:S13]  /*0140*/  ISETP.NE.AND P0, PT, R5, RZ, PT ;  /* 0x000000ff0500720c */ /* 0x001fda0003f05270 */
[----:B------:R-:W-:Y:S05]  /*0150*/  @P0 BRA `(.L_x_2) ;  /* 0x0000000000680947 */ /* 0x000fea0003800000 */
[----:B------:R-:W0:Y:S01]  /*0160*/  S2UR UR8, SR_CgaCtaId ;  /* 0x00000000000879c3 */ /* 0x000e220000008800 */
[----:B------:R-:W-:Y:S01]  /*0170*/  UMOV UR4, 0x400 ;  /* 0x0000040000047882 */ /* 0x000fe20000000000 */
[----:B------:R-:W-:Y:S01]  /*0180*/  UMOV UR5, 0x1 ;  /* 0x0000000100057882 */ /* 0x000fe20000000000 */
[----:B------:R-:W-:Y:S01]  /*0190*/  UMOV UR6, 0x8 ;  /* 0x0000000800067882 */ /* 0x000fe20000000000 */
[----:B------:R-:W-:Y:S01]  /*01a0*/  ELECT P0, URZ, PT ;  /* 0x00000000003f782f */ /* 0x000fe20003800000 */
[----:B------:R-:W-:-:S04]  /*01b0*/  UIADD3 UR6, -UR6, 0x100000, URZ ;  /* 0x0010000006067890 */ /* 0x000fc8000fffe13f */
[----:B------:R-:W-:Y:S02]  /*01c0*/  USHF.L.U32 UR7, UR6, 0xb, URZ ;  /* 0x0000000b06077899 */ /* 0x000fe4000800063f */
[----:B------:R-:W-:Y:S02]  /*01d0*/  USHF.L.U32 UR6, UR6, 0x1, URZ ;  /* 0x0000000106067899 */ /* 0x000fe4000800063f */
[----:B0-----:R-:W-:Y:S02]  /*01e0*/  ULEA UR8, UR8, UR4, 0x18 ;  /* 0x0000000408087291 */ /* 0x001fe4000f8ec03f */
[----:B------:R-:W-:-:S04]  /*01f0*/  UIADD3 UR4, -UR5, 0x100000, URZ ;  /* 0x0010000005047890 */ /* 0x000fc8000fffe13f */
[----:B------:R-:W-:Y:S02]  /*0200*/  USHF.L.U32 UR5, UR4, 0xb, URZ ;  /* 0x0000000b04057899 */ /* 0x000fe4000800063f */
[----:B------:R-:W-:Y:S01]  /*0210*/  USHF.L.U32 UR4, UR4, 0x1, URZ ;  /* 0x0000000104047899 */ /* 0x000fe2000800063f */
[----:B------:R-:W0:Y:S11]  /*0220*/  FENCE.VIEW.ASYNC.S ;  /* 0x00000000000073c6 */ /* 0x000e360000000000 */
[----:B0-----:R0:W1:Y:S01]  /*0230*/  SYNCS.EXCH.64 URZ, [UR8], UR4 ;  /* 0x00000004083f75b2 */ /* 0x0010620008000100 */
[----:B------:R0:W2:Y:S01]  /*0240*/  SYNCS.EXCH.64 URZ, [UR8+0x30], UR6 ;  /* 0x00003006083f75b2 */ /* 0x0000a20008000100 */
[----:B------:R0:W3:Y:S01]  /*0250*/  SYNCS.EXCH.64 URZ, [UR8+0x8], UR4 ;  /* 0x00000804083f75b2 */ /* 0x0000e20008000100 */
[----:B------:R0:W4:Y:S01]  /*0260*/  SYNCS.EXCH.64 URZ, [UR8+0x38], UR6 ;  /* 0x00003806083f75b2 */ /* 0x0001220008000100 */
[----:B------:R0:W0:Y:S01]  /*0270*/  SYNCS.EXCH.64 URZ, [UR8+0x10], UR4 ;  /* 0x00001004083f75b2 */ /* 0x0000220008000100 */
[----:B------:R0:W0:Y:S01]  /*0280*/  SYNCS.EXCH.64 URZ, [UR8+0x40], UR6 ;  /* 0x00004006083f75b2 */ /* 0x0000220008000100 */
[----:B------:R0:W0:Y:S01]  /*0290*/  SYNCS.EXCH.64 URZ, [UR8+0x18], UR4 ;  /* 0x00001804083f75b2 */ /* 0x0000220008000100 */
[----:B------:R0:W0:Y:S01]  /*02a0*/  SYNCS.EXCH.64 URZ, [UR8+0x48], UR6 ;  /* 0x00004806083f75b2 */ /* 0x0000220008000100 */
[----:B------:R0:W0:Y:S01]  /*02b0*/  SYNCS.EXCH.64 URZ, [UR8+0x20], UR4 ;  /* 0x00002004083f75b2 */ /* 0x0000220008000100 */
[----:B------:R0:W0:Y:S01]  /*02c0*/  SYNCS.EXCH.64 URZ, [UR8+0x50], UR6 ;  /* 0x00005006083f75b2 */ /* 0x0000220008000100 */
[----:B------:R0:W0:Y:S01]  /*02d0*/  SYNCS.EXCH.64 URZ, [UR8+0x28], UR4 ;  /* 0x00002804083f75b2 */ /* 0x0000220008000100 */
[----:B------:R0:W0:Y:S01]  /*02e0*/  SYNCS.EXCH.64 URZ, [UR8+0x58], UR6 ;  /* 0x00005806083f75b2 */ /* 0x0000220008000100 */
[----:B------:R-:W-:Y:S01]  /*02f0*/  NOP ;  /* 0x0000000000007918 */ /* 0x000fe20000000000 */
.L_x_2:
[----:B------:R-:W-:Y:S01]  /*0300*/  SHF.R.S32.HI R7, RZ, 0x1f, R94 ;  /* 0x0000001fff077819 */ /* 0x000fe2000001145e */
[----:B------:R-:W5:Y:S01]  /*0310*/  SHFL.IDX PT, R0, R0, RZ, 0x1f ;  /* 0x00001fff00007589 */ /* 0x000f6200000e0000 */
[----:B0-----:R-:W0:Y:S01]  /*0320*/  S2UR UR8, SR_CTAID.X ;  /* 0x00000000000879c3 */ /* 0x001e220000002500 */
[----:B------:R-:W-:Y:S02]  /*0330*/  ELECT P0, URZ, PT ;  /* 0x00000000003f782f */ /* 0x000fe40003800000 */
[----:B------:R-:W-:Y:S01]  /*0340*/  LEA.HI R7, R7, R94, RZ, 0x7 ;  /* 0x0000005e07077211 */ /* 0x000fe200078f38ff */
[----:B------:R-:W1:Y:S01]  /*0350*/  S2R R4, SR_CTAID.Y ;  /* 0x0000000000047919 */ /* 0x000e620000002600 */
[----:B------:R-:W-:Y:S01]  /*0360*/  ULDC UR4, c[0x0][0x154] ;  /* 0x0000550000047ab9 */ /* 0x000fe20000000800 */
[----:B------:R-:W-:Y:S01]  /*0370*/  NOP ;  /* 0x0000000000007918 */ /* 0x000fe20000000000 */
[----:B------:R-:W-:Y:S01]  /*0380*/  LOP3.LUT R7, R7, 0xffffff80, RZ, 0xc0, !PT ;  /* 0xffffff8007077812 */ /* 0x000fe200078ec0ff */
[----:B------:R-:W-:Y:S01]  /*0390*/  NOP ;  /* 0x0000000000007918 */ /* 0x000fe20000000000 */
[----:B------:R-:W2:Y:S03]  /*03a0*/  LDC R14, c[0x0][0x140] ;  /* 0x00005000ff0e7b82 */ /* 0x000ea60000000800 */
[----:B------:R-:W-:-:S05]  /*03b0*/  IMAD.IADD R7, R94, 0x1, -R7 ;  /* 0x000000015e077824 */ /* 0x000fca00078e0a07 */
[----:B------:R-:W-:Y:S01]  /*03c0*/  SHF.R.S32.HI R8, RZ, 0x1f, R7 ;  /* 0x0000001fff087819 */ /* 0x000fe20000011407 */
[----:B------:R-:W3:Y:S01]  /*03d0*/  LDC R12, c[0x0][0x144] ;  /* 0x00005100ff0c7b82 */ /* 0x000ee20000000800 */
[----:B------:R-:W-:Y:S02]  /*03e0*/  LOP3.LUT P2, RZ, R7, 0x7, RZ, 0xc0, !PT ;  /* 0x0000000707ff7812 */ /* 0x000fe4000784c0ff */
[----:B------:R-:W-:Y:S02]  /*03f0*/  LEA.HI R8, R8, R7, RZ, 0x3 ;  /* 0x0000000708087211 */ /* 0x000fe400078f18ff */
[----:B-----5:R-:W-:Y:S02]  /*0400*/  ISETP.NE.OR P0, PT, R0, RZ, !P0 ;  /* 0x000000ff0000720c */ /* 0x020fe40004705670 */
[--C-:B------:R-:W-:Y:S02]  /*0410*/  SHF.R.S32.HI R0, RZ, 0x3, R8.reuse ;  /* 0x00000003ff007819 */ /* 0x100fe40000011408 */
[----:B------:R-:W-:-:S02]  /*0420*/  SHF.R.S32.HI R9, RZ, 0x1f, R8 ;  /* 0x0000001fff097819 */ /* 0x000fc40000011408 */
[----:B------:R-:W-:Y:S02]  /*0430*/  SHF.R.S32.HI R8, RZ, 0x1f, R5 ;  /* 0x0000001fff087819 */ /* 0x000fe40000011405 */
[----:B------:R-:W-:Y:S02]  /*0440*/  LEA.HI R9, R9, R0, RZ, 0x2 ;  /* 0x0000000009097211 */ /* 0x000fe400078f10ff */
[----:B------:R-:W-:Y:S02]  /*0450*/  LEA.HI R8, R8, R5, RZ, 0x2 ;  /* 0x0000000508087211 */ /* 0x000fe400078f10ff */
[----:B-1----:R-:W-:Y:S01]  /*0460*/  I2FP.F32.U32 R11, R4 ;  /* 0x00000004000b7245 */ /* 0x002fe20000201000 */
[----:B------:R-:W-:Y:S01]  /*0470*/  VOTEU.ALL UP0, P0 ;  /* 0x00000000003f7886 */ /* 0x000fe20000000000 */
[----:B------:R-:W-:Y:S01]  /*0480*/  LOP3.LUT R10, R8, 0x3ffffffc, RZ, 0xc0, !PT ;  /* 0x3ffffffc080a7812 */ /* 0x000fe200078ec0ff */
[----:B------:R-:W-:Y:S01]  /*0490*/  VOTEU.ALL UP1, P0 ;  /* 0x00000000003f7886 */ /* 0x000fe20000020000 */
[----:B------:R-:W-:Y:S01]  /*04a0*/  LOP3.LUT R9, R9, 0xfffffffc, RZ, 0xc0, !PT ;  /* 0xfffffffc09097812 */ /* 0x000fe200078ec0ff */
[----:B------:R-:W-:Y:S01]  /*04b0*/  FMUL R13, R11, UR4 ;  /* 0x000000040b0d7c20 */ /* 0x000fe20008400000 */
[----:B------:R-:W1:Y:S01]  /*04c0*/  @!UP0 S2UR UR7, SR_CgaCtaId ;  /* 0x00000000000789c3 */ /* 0x000e620000008800 */
[----:B------:R-:W-:Y:S01]  /*04d0*/  IMAD.IADD R11, R5, 0x1, -R10 ;  /* 0x00000001050b7824 */ /* 0x000fe200078e0a0a */
[----:B0-----:R-:W-:Y:S01]  /*04e0*/  I2FP.F32.U32 R10, UR8 ;  /* 0x00000008000a7c45 */ /* 0x001fe20008201000 */
[----:B------:R-:W-:Y:S01]  /*04f0*/  IMAD.IADD R8, R0, 0x1, -R9 ;  /* 0x0000000100087824 */ /* 0x000fe200078e0a09 */
[----:B------:R-:W-:Y:S01]  /*0500*/  ULDC UR4, c[0x0][0x150] ;  /* 0x0000540000047ab9 */ /* 0x000fe20000000800 */
[----:B------:R-:W0:Y:S01]  /*0510*/  F2I.U32.TRUNC.NTZ R13, R13 ;  /* 0x0000000d000d7305 */ /* 0x000e22000020f000 */
[----:B------:R-:W-:Y:S01]  /*0520*/  SHF.R.S32.HI R0, RZ, 0x1f, R3 ;  /* 0x0000001fff007819 */ /* 0x000fe20000011403 */
[----:B------:R-:W-:Y:S01]  /*0530*/  FMUL R10, R10, UR4 ;  /* 0x000000040a0a7c20 */ /* 0x000fe20008400000 */
[----:B------:R-:W5:Y:S01]  /*0540*/  LDC R9, c[0x0][0x148] ;  /* 0x00005200ff097b82 */ /* 0x000f620000000800 */
[----:B------:R-:W-:Y:S01]  /*0550*/  IMAD R8, R11, 0x4, R8 ;  /* 0x000000040b087824 */ /* 0x000fe200078e0208 */
[----:B------:R-:W-:Y:S01]  /*0560*/  LEA.HI R0, R0, R3, RZ, 0x2 ;  /* 0x0000000300007211 */ /* 0x000fe200078f10ff */
[----:B------:R-:W-:Y:S01]  /*0570*/  UMOV UR4, 0x20 ;  /* 0x0000002000047882 */ /* 0x000fe20000000000 */
[----:B------:R-:W-:Y:S01]  /*0580*/  @!UP0 UMOV UR6, 0x400 ;  /* 0x0000040000068882 */ /* 0x000fe20000000000 */
[----:B------:R-:W4:Y:S01]  /*0590*/  F2I.U32.TRUNC.NTZ R10, R10 ;  /* 0x0000000a000a7305 */ /* 0x000f22000020f000 */
[----:B------:R-:W-:Y:S01]  /*05a0*/  LOP3.LUT R0, R0, 0xfffffffc, RZ, 0xc0, !PT ;  /* 0xfffffffc00007812 */ /* 0x000fe200078ec0ff */
[----:B------:R-:W-:Y:S01]  /*05b0*/  IMAD.SHL.U32 R19, R8, 0x4, RZ ;  /* 0x0000000408137824 */ /* 0x000fe200078e00ff */
[----:B------:R-:W-:-:S04]  /*05c0*/  @!UP0 UIADD3 UR4, -UR4, 0x100000, URZ ;  /* 0x0010000004048890 */ /* 0x000fc8000fffe13f */
[----:B------:R-:W-:Y:S02]  /*05d0*/  @!UP0 USHF.L.U32 UR5, UR4, 0xb, URZ ;  /* 0x0000000b04058899 */ /* 0x000fe4000800063f */
[----:B------:R-:W-:Y:S01]  /*05e0*/  @!UP0 USHF.L.U32 UR4, UR4, 0x1, URZ ;  /* 0x0000000104048899 */ /* 0x000fe2000800063f */
[----:B--2---:R-:W-:Y:S01]  /*05f0*/  ISETP.EQ.U32.AND P3, PT, R14, 0x1, PT ;  /* 0x000000010e00780c */ /* 0x004fe20003f62070 */
[----:B------:R-:W-:Y:S01]  /*0600*/  IMAD.IADD R3, R3, 0x1, -R0 ;  /* 0x0000000103037824 */ /* 0x000fe200078e0a00 */
[----:B------:R-:W-:Y:S01]  /*0610*/  LOP3.LUT R19, R8, 0xc, R19, 0x78, !PT ;  /* 0x0000000c08137812 */ /* 0x000fe200078e7813 */
[----:B0-----:R-:W-:Y:S02]  /*0620*/  IMAD.MOV R20, RZ, RZ, -R13 ;  /* 0x000000ffff147224 */ /* 0x001fe400078e0a0d */
[----:B------:R-:W-:Y:S01]  /*0630*/  VIADD R8, R2, 0xffffffff ;  /* 0xffffffff02087836 */ /* 0x000fe20000000000 */
[----:B-1----:R-:W-:Y:S01]  /*0640*/  @!UP0 ULEA UR6, UR7, UR6, 0x18 ;  /* 0x0000000607068291 */ /* 0x002fe2000f8ec03f */
[----:B------:R-:W-:Y:S01]  /*0650*/  ISETP.NE.AND P1, PT, R3, 0x3, PT ;  /* 0x000000030300780c */ /* 0x000fe20003f25270 */
[----:B------:R-:W-:Y:S01]  /*0660*/  VOTEU.ALL UP0, P0 ;  /* 0x00000000003f7886 */ /* 0x000fe20000000000 */
[----:B------:R-:W-:Y:S01]  /*0670*/  ISETP.LT.U32.AND P0, PT, R19, 0x4, !P2 ;  /* 0x000000041300780c */ /* 0x000fe20005701070 */
[----:B----4-:R-:W-:Y:S01]  /*0680*/  IMAD.MOV R7, RZ, RZ, -R10 ;  /* 0x000000ffff077224 */ /* 0x010fe200078e0a0a */
[----:B------:R-:W-:-:S02]  /*0690*/  ISETP.EQ.OR P1, PT, R3, RZ, !P1 ;  /* 0x000000ff0300720c */ /* 0x000fc40004f22670 */
[----:B------:R-:W-:Y:S01]  /*06a0*/  ISETP.GE.U32.AND P5, PT, R8, 0x2, PT ;  /* 0x000000020800780c */ /* 0x000fe20003fa6070 */
[----:B-----5:R-:W-:Y:S01]  /*06b0*/  IMAD R0, R9, R20, R4 ;  /* 0x0000001409007224 */ /* 0x020fe200078e0204 */
[----:B------:R-:W-:Y:S01]  /*06c0*/  ISETP.EQ.AND P1, PT, R2, RZ, P1 ;  /* 0x000000ff0200720c */ /* 0x000fe20000f22270 */
[----:B---3--:R-:W-:Y:S01]  /*06d0*/  IMAD R7, R12, R7, UR8 ;  /* 0x000000080c077e24 */ /* 0x008fe2000f8e0207 */
[----:B------:R-:W-:Y:S01]  /*06e0*/  ISETP.NE.AND P2, PT, R2, RZ, PT ;  /* 0x000000ff0200720c */ /* 0x000fe20003f45270 */
[----:B------:R-:W0:Y:S02]  /*06f0*/  FENCE.VIEW.ASYNC.S ;  /* 0x00000000000073c6 */ /* 0x000e240000000000 */
[----:B0-----:R0:W1:Y:S01]  /*0700*/  @!UP0 SYNCS.EXCH.64 URZ, [UR6+0x70], UR4 ;  /* 0x00007004063f85b2 */ /* 0x0010620008000100 */
[----:B------:R-:W-:Y:S02]  /*0710*/  ISETP.NE.AND P4, PT, R0, R19, PT ;  /* 0x000000130000720c */ /* 0x000fe40003f85270 */
[----:B------:R-:W-:-:S02]  /*0720*/  SEL R18, RZ, 0x1, !P1 ;  /* 0x00000001ff127807 */ /* 0x000fc40004800000 */
[----:B------:R-:W-:Y:S02]  /*0730*/  ISETP.EQ.OR P4, PT, R7, RZ, !P4 ;  /* 0x000000ff0700720c */ /* 0x000fe40006782670 */
[----:B------:R-:W-:Y:S02]  /*0740*/  LOP3.LUT R0, R94, 0x7f, RZ, 0xc0, !PT ;  /* 0x0000007f5e007812 */ /* 0x000fe400078ec0ff */
[----:B------:R-:W-:Y:S02]  /*0750*/  PLOP3.LUT P0, PT, P0, P4, PT, 0x80, 0x0 ;  /* 0x000000000000781c */ /* 0x000fe40000709070 */
[----:B------:R-:W-:Y:S02]  /*0760*/  SEL R18, R18, 0x2, P5 ;  /* 0x0000000212127807 */ /* 0x000fe40002800000 */
[----:B------:R-:W-:Y:S01]  /*0770*/  P2R R102, PR, RZ, 0x1 ;  /* 0x00000001ff667803 */ /* 0x000fe20000000000 */
[----:B------:R0:W2:Y:S01]  /*0780*/  @!UP1 SYNCS.EXCH.64 URZ, [UR6+0x78], UR4 ;  /* 0x00007804063f95b2 */ /* 0x0000a20008000100 */
[----:B------:R-:W-:Y:S01]  /*0790*/  NOP ;  /* 0x0000000000007918 */ /* 0x000fe20000000000 */
[----:B------:R-:W-:Y:S06]  /*07a0*/  @!P3 BRA `(.L_x_3) ;  /* 0x000000000008b947 */ /* 0x000fec0003800000 */
[----:B-12---:R-:W-:Y:S01]  /*07b0*/  UCGABAR_ARV ;  /* 0x00000000000079c7 */ /* 0x006fe20008000000 */
[----:B------:R-:W-:Y:S05]  /*07c0*/  BRA `(.L_x_4) ;  /* 0x0000000000047947 */ /* 0x000fea0003800000 */
.L_x_3:
[----:B-12---:R-:W-:Y:S01]  /*07d0*/  NOP ;  /* 0x0000000000007918 */ /* 0x006fe20000000000 */
.L_x_4:
[----:B------:R-:W1:Y:S01]  /*07e0*/  LDC R2, c[0x0][0x65c] ;  /* 0x00019700ff027b82 */ /* 0x000e620000000800 */
[----:B------:R-:W-:Y:S02]  /*07f0*/  IMAD.U32 R10, RZ, RZ, UR8 ;  /* 0x00000008ff0a7e24 */ /* 0x000fe4000f8e00ff */
[----:B------:R-:W-:Y:S01]  /*0800*/  IMAD.MOV.U32 R11, RZ, RZ, RZ ;  /* 0x000000ffff0b7224 */ /* 0x000fe200078e00ff */
[----:B-1----:R-:W-:-:S04]  /*0810*/  ISETP.NE.AND P1, PT, R2, 0x1, PT ;  /* 0x000000010200780c */ /* 0x002fc80003f25270 */
[----:B------:R-:W-:-:S09]  /*0820*/  P2R R5, PR, RZ, 0x2 ;  /* 0x00000002ff057803 */ /* 0x000fd20000000000 */
[----:B------:R-:W1:Y:S01]  /*0830*/  @P1 LDC R17, c[0x0][0x10] ;  /* 0x00000400ff111b82 */ /* 0x000e620000000800 */
[----:B------:R-:W-:Y:S02]  /*0840*/  @P1 IMAD.MOV.U32 R5, RZ, RZ, RZ ;  /* 0x000000ffff051224 */ /* 0x000fe400078e00ff */
[----:B------:R-:W-:-:S05]  /*0850*/  @P1 IMAD.MOV.U32 R15, RZ, RZ, RZ ;  /* 0x000000ffff0f1224 */ /* 0x000fca00078e00ff */
[----:B------:R-:W2:Y:S01]  /*0860*/  @!P1 LDC R13, c[0x0][0xc] ;  /* 0x00000300ff0d9b82 */ /* 0x000ea20000000800 */
[----:B0-----:R-:W-:Y:S01]  /*0870*/  ULDC UR4, c[0x0][0xc] ;  /* 0x0000030000047ab9 */ /* 0x001fe20000000800 */
[----:B------:R-:W-:Y:S01]  /*0880*/  ULDC UR5, c[0x0][0x10] ;  /* 0x0000040000057ab9 */ /* 0x000fe20000000800 */
[----:B------:R-:W-:Y:S01]  /*0890*/  ULDC UR6, c[0x0][0x14] ;  /* 0x0000050000067ab9 */ /* 0x000fe20000000800 */
[----:B------:R-:W-:-:S04]  /*08a0*/  UIMAD.WIDE.U32 UR4, UR4, UR5, URZ ;  /* 0x00000005040472a5 */ /* 0x000fc8000f8e003f */
[----:B------:R-:W-:Y:S02]  /*08b0*/  UIMAD.WIDE.U32 UR36, UR4, UR6, URZ ;  /* 0x00000006042472a5 */ /* 0x000fe4000f8e003f */
[----:B------:R-:W-:-:S04]  /*08c0*/  UIMAD UR42, UR5, UR6, URZ ;  /* 0x00000006052a72a4 */ /* 0x000fc8000f8e023f */
[----:B------:R-:W-:Y:S01]  /*08d0*/  UIADD3 UR42, UR37, UR42, URZ ;  /* 0x0000002a252a7290 */ /* 0x000fe2000fffe03f */
[----:B-1----:R-:W-:-:S04]  /*08e0*/  @P1 IMAD.WIDE.U32 R16, R17, UR8, R4 ;  /* 0x0000000811101c25 */ /* 0x002fc8000f8e0004 */
[----:B------:R-:W-:Y:S02]  /*08f0*/  @P1 IMAD.IADD R17, R17, 0x1, R15 ;  /* 0x0000000111111824 */ /* 0x000fe400078e020f */
[----:B--2---:R-:W-:-:S04]  /*0900*/  @!P1 IMAD.WIDE.U32 R10, R4, R13, R10 ;  /* 0x0000000d040a9225 */ /* 0x004fc800078e000a */
[----:B------:R-:W-:Y:S02]  /*0910*/  @!P1 IMAD.MOV.U32 R16, RZ, RZ, R10 ;  /* 0x000000ffff109224 */ /* 0x000fe400078e000a */
[----:B------:R-:W-:Y:S01]  /*0920*/  @!P1 IMAD.MOV.U32 R17, RZ, RZ, R11 ;  /* 0x000000ffff119224 */ /* 0x000fe200078e000b */
[----:B------:R-:W-:Y:S06]  /*0930*/  @!P3 BRA `(.L_x_5) ;  /* 0x00000000000cb947 */ /* 0x000fec0003800000 */
[----:B------:R-:W-:Y:S01]  /*0940*/  UCGABAR_WAIT ;  /* 0x0000000000007dc7 */ /* 0x000fe20008000000 */
[----:B------:R-:W-:Y:S01]  /*0950*/  CCTL.IVALL ;  /* 0x00000000ff00798f */ /* 0x000fe20002000000 */
[----:B------:R-:W-:Y:S05]  /*0960*/  BRA `(.L_x_6) ;  /* 0x0000000000047947 */ /* 0x000fea0003800000 */
.L_x_5:
[----:B------:R-:W-:Y:S06]  /*0970*/  BAR.SYNC.DEFER_BLOCKING 0x0 ;  /* 0x0000000000007b1d */ /* 0x000fec0000010000 */
.L_x_6:
[----:B------:R-:W-:Y:S05]  /*0980*/  @!P2 BRA `(.L_x_7) ;  /* 0x0000005c0090a947 */ /* 0x000fea0003800000 */
[----:B------:R-:W-:-:S13]  /*0990*/  ISETP.GT.U32.AND P0, PT, R8, 0x1, PT ;  /* 0x000000010800780c */ /* 0x000fda0003f04070 */
[----:B------:R-:W-:Y:S05]  /*09a0*/  @P0 EXIT ;  /* 0x000000000000094d */ /* 0x000fea0003800000 */
[----:B------:R-:W-:Y:S01]  /*09b0*/  ULDC.64 UR4, c[0x0][0x650] ;  /* 0x0001940000047ab9 */ /* 0x000fe20000000a00 */
[----:B------:R-:W-:Y:S01]  /*09c0*/  PRMT R3, RZ, 0x7610, R3 ;  /* 0x00007610ff037816 */ /* 0x000fe20000000003 */
[----:B------:R-:W-:Y:S01]  /*09d0*/  IMAD.MOV.U32 R101, RZ, RZ, -0x1 ;  /* 0xffffffffff657424 */ /* 0x000fe200078e00ff */
[----:B------:R-:W-:Y:S01]  /*09e0*/  ISETP.GE.U32.AND P0, PT, R16, UR4, PT ;  /* 0x0000000410007c0c */ /* 0x000fe2000bf06070 */
[----:B------:R-:W-:Y:S02]  /*09f0*/  IMAD.MOV.U32 R100, RZ, RZ, -0x1 ;  /* 0xffffffffff647424 */ /* 0x000fe400078e00ff */
[----:B------:R-:W-:Y:S01]  /*0a00*/  IMAD.MOV.U32 R99, RZ, RZ, -0x1 ;  /* 0xffffffffff637424 */ /* 0x000fe200078e00ff */
[----:B------:R-:W-:-:S13]  /*0a10*/  ISETP.GE.U32.AND.EX P0, PT, R17, UR5, PT, P0 ;  /* 0x0000000511007c0c */ /* 0x000fda000bf06100 */
[----:B------:R-:W-:Y:S05]  /*0a20*/  @P0 BRA `(.L_x_8) ;  /* 0x0000000400280947 */ /* 0x000fea0003800000 */
[----:B------:R-:W0:Y:S01]  /*0a30*/  LDC.64 R22, c[0x0][0x628] ;  /* 0x00018a00ff167b82 */ /* 0x000e220000000a00 */
[----:B------:R-:W-:Y:S02]  /*0a40*/  IMAD.MOV.U32 R10, RZ, RZ, R16 ;  /* 0x000000ffff0a7224 */ /* 0x000fe400078e0010 */
[----:B------:R-:W-:-:S05]  /*0a50*/  IMAD.MOV.U32 R11, RZ, RZ, R17 ;  /* 0x000000ffff0b7224 */ /* 0x000fca00078e0011 */
[----:B------:R-:W1:Y:S08]  /*0a60*/  LDC R8, c[0x0][0x630] ;  /* 0x00018c00ff087b82 */ /* 0x000e700000000800 */
[----:B------:R-:W2:Y:S01]  /*0a70*/  LDC.64 R24, c[0x0][0x620] ;  /* 0x00018800ff187b82 */ /* 0x000ea20000000a00 */
[----:B0-----:R-:W-:-:S04]  /*0a80*/  ISETP.NE.U32.AND P0, PT, R22, RZ, PT ;  /* 0x000000ff1600720c */ /* 0x001fc80003f05070 */
[----:B------:R-:W-:-:S13]  /*0a90*/  ISETP.NE.AND.EX P0, PT, R23, RZ, PT, P0 ;  /* 0x000000ff1700720c */ /* 0x000fda0003f05300 */
[----:B-12---:R-:W-:Y:S05]  /*0aa0*/  @!P0 BRA `(.L_x_9) ;  /* 0x0000000000288947 */ /* 0x006fea0003800000 */
[----:B------:R-:W0:Y:S02]  /*0ab0*/  LDC R3, c[0x0][0x634] ;  /* 0x00018d00ff037b82 */ /* 0x000e240000000800 */
[----:B0-----:R-:W-:-:S05]  /*0ac0*/  IADD3 R3, P0, R16, R3, RZ ;  /* 0x0000000310037210 */ /* 0x001fca0007f1e0ff */
[----:B------:R-:W-:-:S04]  /*0ad0*/  IMAD.X R21, RZ, RZ, R17, P0 ;  /* 0x000000ffff157224 */ /* 0x000fc800000e0611 */
[----:B------:R-:W-:-:S04]  /*0ae0*/  IMAD.WIDE.U32 R10, R21, R22, RZ ;  /* 0x00000016150a7225 */ /* 0x000fc800078e00ff */
[----:B------:R-:W-:-:S04]  /*0af0*/  IMAD.WIDE.U32 R12, P0, R3, R23, R10 ;  /* 0x00000017030c7225 */ /* 0x000fc8000780000a */
[----:B------:R-:W-:-:S04]  /*0b00*/  IMAD.WIDE.U32 R10, R3, R22, RZ ;  /* 0x00000016030a7225 */ /* 0x000fc800078e00ff */
[----:B------:R-:W-:Y:S01]  /*0b10*/  IMAD.X R15, RZ, RZ, RZ, P0 ;  /* 0x000000ffff0f7224 */ /* 0x000fe200000e06ff */
[----:B------:R-:W-:Y:S01]  /*0b20*/  IADD3 RZ, P0, R11, R12, RZ ;  /* 0x0000000c0bff7210 */ /* 0x000fe20007f1e0ff */
[----:B------:R-:W-:-:S04]  /*0b30*/  IMAD.MOV.U32 R14, RZ, RZ, R13 ;  /* 0x000000ffff0e7224 */ /* 0x000fc800078e000d */
[----:B------:R-:W-:-:S08]  /*0b40*/  IMAD.WIDE.U32.X R10, R21, R23, R14, P0 ;  /* 0x00000017150a7225 */ /* 0x000fd000000e040e */
.L_x_9:
[----:B------:R-:W0:Y:S01]  /*0b50*/  LDC.64 R28, c[0x0][0x640] ;  /* 0x00019000ff1c7b82 */ /* 0x000e220000000a00 */
[-CC-:B------:R-:W-:Y:S01]  /*0b60*/  SHF.R.U64 R99, R10, R8.reuse, R11.reuse ;  /* 0x000000080a637219 */ /* 0x180fe2000000120b */
[----:B------:R-:W-:Y:S01]  /*0b70*/  IMAD.MOV.U32 R23, RZ, RZ, 0x1 ;  /* 0x00000001ff177424 */ /* 0x000fe200078e00ff */
[----:B------:R-:W-:Y:S02]  /*0b80*/  SHF.R.U32.HI R3, RZ, R8, R11 ;  /* 0x00000008ff037219 */ /* 0x000fe4000001160b */
[----:B------:R-:W-:-:S03]  /*0b90*/  IADD3 R5, P0, RZ, -R99, RZ ;  /* 0x80000063ff057210 */ /* 0x000fc60007f1e0ff */
[----:B------:R-:W1:Y:S02]  /*0ba0*/  LDC R12, c[0x0][0x618] ;  /* 0x00018600ff0c7b82 */ /* 0x000e640000000800 */
[----:B------:R-:W-:Y:S02]  /*0bb0*/  IMAD.X R3, RZ, RZ, ~R3, P0 ;  /* 0x000000ffff037224 */ /* 0x000fe400000e0e03 */
[----:B------:R-:W-:-:S04]  /*0bc0*/  IMAD.WIDE.U32 R10, R5, R24, R16 ;  /* 0x00000018050a7225 */ /* 0x000fc800078e0010 */
[----:B------:R-:W2:Y:S01]  /*0bd0*/  LDC R22, c[0x0][0x608] ;  /* 0x00018200ff167b82 */ /* 0x000ea20000000800 */
[----:B------:R-:W-:Y:S02]  /*0be0*/  IMAD R8, R3, R24, RZ ;  /* 0x0000001803087224 */ /* 0x000fe400078e02ff */
[----:B------:R-:W-:Y:S02]  /*0bf0*/  IMAD.MOV.U32 R3, RZ, RZ, -0x1 ;  /* 0xffffffffff037424 */ /* 0x000fe400078e00ff */
[----:B------:R-:W-:-:S03]  /*0c00*/  IMAD R5, R5, R25, R8 ;  /* 0x0000001905057224 */ /* 0x000fc600078e0208 */
[----:B------:R-:W3:Y:S01]  /*0c10*/  LDC R26, c[0x0][0x658] ;  /* 0x00019600ff1a7b82 */ /* 0x000ee20000000800 */
[----:B------:R-:W-:Y:S01]  /*0c20*/  IMAD.IADD R5, R11, 0x1, R5 ;  /* 0x000000010b057824 */ /* 0x000fe200078e0205 */
[----:B0-----:R-:W-:-:S04]  /*0c30*/  ISETP.NE.U32.AND P0, PT, R28, RZ, PT ;  /* 0x000000ff1c00720c */ /* 0x001fc80003f05070 */
[----:B------:R-:W-:Y:S02]  /*0c40*/  ISETP.NE.AND.EX P0, PT, R29, RZ, PT, P0 ;  /* 0x000000ff1d00720c */ /* 0x000fe40003f05300 */
[----:B------:R-:W0:Y:S01]  /*0c50*/  LDC R24, c[0x0][0x600] ;  /* 0x00018000ff187b82 */ /* 0x000e220000000800 */
[-CC-:B-1----:R-:W-:Y:S02]  /*0c60*/  SHF.R.U64 R14, R10, R12.reuse, R5.reuse ;  /* 0x0000000c0a0e7219 */ /* 0x182fe40000001205 */
[----:B------:R-:W-:-:S05]  /*0c70*/  SHF.R.U32.HI R5, RZ, R12, R5 ;  /* 0x0000000cff057219 */ /* 0x000fca0000011605 */
[----:B------:R-:W1:Y:S01]  /*0c80*/  LDC R15, c[0x0][0x648] ;  /* 0x00019200ff0f7b82 */ /* 0x000e620000000800 */
[-CC-:B--2---:R-:W-:Y:S02]  /*0c90*/  SHF.R.U64 R27, R14, R22.reuse, R5.reuse ;  /* 0x000000160e1b7219 */ /* 0x184fe40000001205 */
[----:B------:R-:W-:Y:S01]  /*0ca0*/  SHF.R.U32.HI R5, RZ, R22, R5 ;  /* 0x00000016ff057219 */ /* 0x000fe20000011605 */
[----:B------:R-:W-:-:S04]  /*0cb0*/  IMAD R22, R9, R20, R4 ;  /* 0x0000001409167224 */ /* 0x000fc800078e0204 */
[----:B------:R-:W2:Y:S01]  /*0cc0*/  LDC R21, c[0x0][0x638] ;  /* 0x00018e00ff157b82 */ /* 0x000ea20000000800 */
[-CC-:B---3--:R-:W-:Y:S02]  /*0cd0*/  SHF.R.U64 R20, R27, R26.reuse, R5.reuse ;  /* 0x0000001a1b147219 */ /* 0x188fe40000001205 */
[-C--:B------:R-:W-:Y:S02]  /*0ce0*/  SHF.L.U32 R3, R3, R26.reuse, RZ ;  /* 0x0000001a03037219 */ /* 0x080fe400000006ff */
[----:B------:R-:W-:Y:S01]  /*0cf0*/  SHF.R.U32.HI R5, RZ, R26, R5 ;  /* 0x0000001aff057219 */ /* 0x000fe20000011605 */
[----:B------:R-:W-:Y:S01]  /*0d00*/  IMAD.MOV.U32 R4, RZ, RZ, R20 ;  /* 0x000000ffff047224 */ /* 0x000fe200078e0014 */
[----:B------:R-:W-:Y:S01]  /*0d10*/  LOP3.LUT R12, RZ, R3, RZ, 0x33, !PT ;  /* 0x00000003ff0c7212 */ /* 0x000fe200078e33ff */
[----:B------:R-:W3:Y:S01]  /*0d20*/  LDC R25, c[0x0][0x610] ;  /* 0x00018400ff197b82 */ /* 0x000ee20000000800 */
[----:B------:R-:W-:Y:S05]  /*0d30*/  @!P0 BRA `(.L_x_10) ;  /* 0x0000000000288947 */ /* 0x000fea0003800000 */
[----:B------:R-:W4:Y:S02]  /*0d40*/  LDC R3, c[0x0][0x64c] ;  /* 0x00019300ff037b82 */ /* 0x000f240000000800 */
[----:B----4-:R-:W-:-:S05]  /*0d50*/  IADD3 R3, P0, R20, R3, RZ ;  /* 0x0000000314037210 */ /* 0x010fca0007f1e0ff */
        /* <DEDUP_REMOVED lines=8> */
.L_x_10:
[----:B-1----:R-:W-:Y:S01]  /*0de0*/  SHF.R.U64 R4, R4, R15, R5 ;  /* 0x0000000f04047219 */ /* 0x002fe20000001205 */
[----:B0-----:R-:W-:Y:S01]  /*0df0*/  VIADD R5, R24, 0xffffffff ;  /* 0xffffffff18057836 */ /* 0x001fe20000000000 */
[----:B------:R-:W-:Y:S02]  /*0e00*/  SHF.L.U32 R3, R23, R26, RZ ;  /* 0x0000001a17037219 */ /* 0x000fe400000006ff */
[----:B------:R-:W-:Y:S01]  /*0e10*/  LOP3.LUT R12, R27, R12, RZ, 0xc0, !PT ;  /* 0x0000000c1b0c7212 */ /* 0x000fe200078ec0ff */
[----:B------:R-:W-:Y:S01]  /*0e20*/  IMAD.MOV R8, RZ, RZ, -R4 ;  /* 0x000000ffff087224 */ /* 0x000fe200078e0a04 */
[----:B------:R-:W-:-:S03]  /*0e30*/  SEL R7, R7, R22, !P1 ;  /* 0x0000001607077207 */ /* 0x000fc60004800000 */
[----:B------:R-:W-:Y:S01]  /*0e40*/  IMAD R12, R3, R4, R12 ;  /* 0x00000004030c7224 */ /* 0x000fe200078e020c */
[----:B------:R-:W-:Y:S01]  /*0e50*/  LOP3.LUT R4, R14, R5, RZ, 0xc0, !PT ;  /* 0x000000050e047212 */ /* 0x000fe200078ec0ff */
[----:B--2---:R-:W-:Y:S02]  /*0e60*/  IMAD R3, R8, R21, R20 ;  /* 0x0000001508037224 */ /* 0x004fe400078e0214 */
[----:B---3--:R-:W-:Y:S02]  /*0e70*/  IMAD R7, R12, R25, R7 ;  /* 0x000000190c077224 */ /* 0x008fe400078e0207 */
[----:B------:R-:W-:Y:S02]  /*0e80*/  IMAD.MOV.U32 R5, RZ, RZ, 0x1 ;  /* 0x00000001ff057424 */ /* 0x000fe400078e00ff */
[----:B------:R-:W-:-:S03]  /*0e90*/  IMAD R4, R3, R24, R4 ;  /* 0x0000001803047224 */ /* 0x000fc600078e0204 */
[----:B------:R-:W-:Y:S02]  /*0ea0*/  PRMT R3, R5, 0x7610, R3 ;  /* 0x0000761005037816 */ /* 0x000fe40000000003 */
[----:B------:R-:W-:Y:S02]  /*0eb0*/  SEL R100, R4, R7, !P1 ;  /* 0x0000000704647207 */ /* 0x000fe40004800000 */
[----:B------:R-:W-:-:S07]  /*0ec0*/  SEL R101, R7, R4, !P1 ;  /* 0x0000000407657207 */ /* 0x000fce0004800000 */
.L_x_8:
[----:B------:R-:W-:-:S08]  /*0ed0*/  NOP ;  /* 0x0000000000007918 */ /* 0x000fd00000000000 */
[----:B------:R-:W0:Y:S02]  /*0ee0*/  USETMAXREG.TRY_ALLOC.CTAPOOL UP0, 0xe8 ;  /* 0x000000e8000079c8 */ /* 0x000e240008000600 */
[----:B0-----:R-:W-:-:S13]  /*0ef0*/  PLOP3.LUT P0, PT, PT, PT, UP0, 0x80, 0x0 ;  /* 0x000000000000781c */ /* 0x001fda0003f0f008 */
[----:B------:R-:W-:Y:S05]  /*0f00*/  @!P0 BRA `(.L_x_8) ;  /* 0xfffffffc00f08947 */ /* 0x000fea000383ffff */
[----:B------:R-:W-:Y:S01]  /*0f10*/  ULDC.64 UR4, c[0x0][0x598] ;  /* 0x0001660000047ab9 */ /* 0x000fe20000000a00 */
[----:B------:R-:W-:Y:S01]  /*0f20*/  ULDC.64 UR38, c[0x0][0x208] ;  /* 0x0000820000267ab9 */ /* 0x000fe20000000a00 */
[----:B------:R-:W-:-:S04]  /*0f30*/  ISETP.NE.U32.AND P0, PT, RZ, UR4, PT ;  /* 0x00000004ff007c0c */ /* 0x000fc8000bf05070 */
[----:B------:R-:W-:-:S13]  /*0f40*/  ISETP.NE.AND.EX P0, PT, RZ, UR5, PT, P0 ;  /* 0x00000005ff007c0c */ /* 0x000fda000bf05300 */
[----:B------:R-:W-:Y:S05]  /*0f50*/  @!P0 BRA `(.L_x_11) ;  /* 0x00000000001c8947 */ /* 0x000fea0003800000 */
[----:B------:R-:W0:Y:S02]  /*0f60*/  LDC.64 R4, c[0x0][0x598] ;  /* 0x00016600ff047b82 */ /* 0x000e240000000a00 */
[----:B0-----:R-:W2:Y:S02]  /*0f70*/  LDG.E.64 R4, desc[UR38][R4.64] ;  /* 0x0000002604047981 */ /* 0x001ea4000c1e1b00 */
[----:B--2---:R-:W-:-:S04]  /*0f80*/  ISETP.NE.U32.AND P0, PT, R4, RZ, PT ;  /* 0x000000ff0400720c */ /* 0x004fc80003f05070 */
[----:B------:R-:W-:-:S13]  /*0f90*/  ISETP.NE.AND.EX P0, PT, R5, RZ, PT, P0 ;  /* 0x000000ff0500720c */ /* 0x000fda0003f05300 */
[----:B------:R-:W-:Y:S05]  /*0fa0*/  @!P0 BRA `(.L_x_11) ;  /* 0x0000000000088947 */ /* 0x000fea0003800000 */
[----:B------:R0:W5:Y:S01]  /*0fb0*/  LD.E R88, desc[UR38][R4.64] ;  /* 0x0000002604587980 */ /* 0x000162000c101900 */
[----:B------:R-:W-:Y:S05]  /*0fc0*/  BRA `(.L_x_12) ;  /* 0x0000000000247947 */ /* 0x000fea0003800000 */
.L_x_11:
[----:B------:R-:W-:Y:S02]  /*0fd0*/  ULDC.64 UR4, c[0x0][0x588] ;  /* 0x0001620000047ab9 */ /* 0x000fe40000000a00 */
[----:B------:R-:W-:-:S04]  /*0fe0*/  ISETP.NE.U32.AND P0, PT, RZ, UR4, PT ;  /* 0x00000004ff007c0c */ /* 0x000fc8000bf05070 */
[----:B------:R-:W-:-:S13]  /*0ff0*/  ISETP.NE.AND.EX P0, PT, RZ, UR5, PT, P0 ;  /* 0x00000005ff007c0c */ /* 0x000fda000bf05300 */
[----:B------:R-:W-:Y:S05]  /*1000*/  @!P0 BRA `(.L_x_13) ;  /* 0x00000000000c8947 */ /* 0x000fea0003800000 */
[----:B------:R-:W0:Y:S02]  /*1010*/  LDC.64 R88, c[0x0][0x588] ;  /* 0x00016200ff587b82 */ /* 0x000e240000000a00 */
[----:B0-----:R1:W5:Y:S01]  /*1020*/  LDG.E R88, desc[UR38][R88.64] ;  /* 0x0000002658587981 */ /* 0x001362000c1e1900 */
[----:B------:R-:W-:Y:S05]  /*1030*/  BRA `(.L_x_12) ;  /* 0x0000000000087947 */ /* 0x000fea0003800000 */
.L_x_13:
[----:B------:R-:W-:Y:S02]  /*1040*/  ULDC UR4, c[0x0][0x580] ;  /* 0x0001600000047ab9 */ /* 0x000fe40000000800 */
[----:B------:R-:W-:-:S07]  /*1050*/  IMAD.U32 R88, RZ, RZ, UR4 ;  /* 0x00000004ff587e24 */ /* 0x000fce000f8e00ff */
.L_x_12:
[----:B------:R-:W-:Y:S02]  /*1060*/  ULDC.64 UR4, c[0x0][0x5a0] ;  /* 0x0001680000047ab9 */ /* 0x000fe40000000a00 */
[----:B------:R-:W-:-:S04]  /*1070*/  ISETP.NE.U32.AND P0, PT, RZ, UR4, PT ;  /* 0x00000004ff007c0c */ /* 0x000fc8000bf05070 */
[----:B------:R-:W-:-:S13]  /*1080*/  ISETP.NE.AND.EX P0, PT, RZ, UR5, PT, P0 ;  /* 0x00000005ff007c0c */ /* 0x000fda000bf05300 */
[----:B------:R-:W-:Y:S05]  /*1090*/  @!P0 BRA `(.L_x_14) ;  /* 0x00000000001c8947 */ /* 0x000fea0003800000 */
[----:B0-----:R-:W0:Y:S02]  /*10a0*/  LDC.64 R4, c[0x0][0x5a0] ;  /* 0x00016800ff047b82 */ /* 0x001e240000000a00 */
[----:B0-----:R-:W2:Y:S02]  /*10b0*/  LDG.E.64 R4, desc[UR38][R4.64] ;  /* 0x0000002604047981 */ /* 0x001ea4000c1e1b00 */
[----:B--2---:R-:W-:-:S04]  /*10c0*/  ISETP.NE.U32.AND P0, PT, R4, RZ, PT ;  /* 0x000000ff0400720c */ /* 0x004fc80003f05070 */
[----:B------:R-:W-:-:S13]  /*10d0*/  ISETP.NE.AND.EX P0, PT, R5, RZ, PT, P0 ;  /* 0x000000ff0500720c */ /* 0x000fda0003f05300 */
[----:B------:R-:W-:Y:S05]  /*10e0*/  @!P0 BRA `(.L_x_14) ;  /* 0x0000000000088947 */ /* 0x000fea0003800000 */
[----:B-1----:R0:W5:Y:S01]  /*10f0*/  LD.E R89, desc[UR38][R4.64] ;  /* 0x0000002604597980 */ /* 0x002162000c101900 */
[----:B------:R-:W-:Y:S05]  /*1100*/  BRA `(.L_x_15) ;  /* 0x0000000000247947 */ /* 0x000fea0003800000 */
.L_x_14:
[----:B------:R-:W-:Y:S02]  /*1110*/  ULDC.64 UR4, c[0x0][0x590] ;  /* 0x0001640000047ab9 */ /* 0x000fe40000000a00 */
[----:B------:R-:W-:-:S04]  /*1120*/  ISETP.NE.U32.AND P0, PT, RZ, UR4, PT ;  /* 0x00000004ff007c0c */ /* 0x000fc8000bf05070 */
[----:B------:R-:W-:-:S13]  /*1130*/  ISETP.NE.AND.EX P0, PT, RZ, UR5, PT, P0 ;  /* 0x00000005ff007c0c */ /* 0x000fda000bf05300 */
[----:B------:R-:W-:Y:S05]  /*1140*/  @!P0 BRA `(.L_x_16) ;  /* 0x00000000000c8947 */ /* 0x000fea0003800000 */
[----:B0-----:R-:W1:Y:S02]  /*1150*/  LDC.64 R4, c[0x0][0x590] ;  /* 0x00016400ff047b82 */ /* 0x001e640000000a00 */
[----:B-1----:R1:W5:Y:S01]  /*1160*/  LDG.E R89, desc[UR38][R4.64] ;  /* 0x0000002604597981 */ /* 0x002362000c1e1900 */
[----:B------:R-:W-:Y:S05]  /*1170*/  BRA `(.L_x_15) ;  /* 0x0000000000087947 */ /* 0x000fea0003800000 */
.L_x_16:
[----:B------:R-:W-:Y:S02]  /*1180*/  ULDC UR4, c[0x0][0x584] ;  /* 0x0001610000047ab9 */ /* 0x000fe40000000800 */
[----:B-1----:R-:W-:-:S07]  /*1190*/  IMAD.U32 R89, RZ, RZ, UR4 ;  /* 0x00000004ff597e24 */ /* 0x002fce000f8e00ff */
.L_x_15:
[----:B------:R-:W-:-:S13]  /*11a0*/  LOP3.LUT P0, RZ, R3, 0xff, RZ, 0xc0, !PT ;  /* 0x000000ff03ff7812 */ /* 0x000fda000780c0ff */
[----:B------:R-:W-:Y:S05]  /*11b0*/  @!P0 EXIT ;  /* 0x000000000000894d */ /* 0x000fea0003800000 */
[----:B------:R-:W2:Y:S01]  /*11c0*/  LDC R92, c[0x0][0x658] ;  /* 0x00019600ff5c7b82 */ /* 0x000ea20000000800 */
[----:B------:R-:W-:Y:S01]  /*11d0*/  ULDC.64 UR6, c[0x0][0x288] ;  /* 0x0000a20000067ab9 */ /* 0x000fe20000000a00 */
[----:B------:R-:W-:Y:S01]  /*11e0*/  LOP3.LUT R6, R6, 0x1, RZ, 0xc0, !PT ;  /* 0x0000000106067812 */ /* 0x000fe200078ec0ff */
[----:B------:R-:W-:Y:S01]  /*11f0*/  UIADD3 UR4, UR7, 0x3f, URZ ;  /* 0x0000003f07047890 */ /* 0x000fe2000fffe03f */
[----:B------:R-:W-:Y:S01]  /*1200*/  SHF.R.U32.HI R3, RZ, 0x2, R94 ;  /* 0x00000002ff037819 */ /* 0x000fe2000001165e */
[----:B01----:R-:W-:Y:S01]  /*1210*/  IMAD.MOV.U32 R5, RZ, RZ, -0x1 ;  /* 0xffffffffff057424 */ /* 0x003fe200078e00ff */
[----:B------:R-:W-:Y:S01]  /*1220*/  SHF.R.U32.HI R0, RZ, 0x1, R0 ;  /* 0x00000001ff007819 */ /* 0x000fe20000011600 */
[----:B------:R-:W-:Y:S01]  /*1230*/  USHF.R.S32.HI UR5, URZ, 0x1f, UR4 ;  /* 0x0000001f3f057899 */ /* 0x000fe20008011404 */
[----:B------:R-:W0:Y:S01]  /*1240*/  LDC.64 R90, c[0x0][0x5c8] ;  /* 0x00017200ff5a7b82 */ /* 0x000e220000000a00 */
[----:B------:R-:W-:Y:S01]  /*1250*/  IMAD.SHL.U32 R22, R6, 0x40, RZ ;  /* 0x0000004006167824 */ /* 0x000fe200078e00ff */
[----:B------:R-:W-:Y:S01]  /*1260*/  LOP3.LUT R3, R3, 0x7, RZ, 0xc0, !PT ;  /* 0x0000000703037812 */ /* 0x000fe200078ec0ff */
[----:B------:R-:W-:Y:S01]  /*1270*/  ULEA.HI UR5, UR5, UR4, URZ, 0x6 ;  /* 0x0000000405057291 */ /* 0x000fe2000f8f303f */
[----:B------:R-:W-:Y:S01]  /*1280*/  LOP3.LUT R0, R0, 0x30, RZ, 0xc0, !PT ;  /* 0x0000003000007812 */ /* 0x000fe200078ec0ff */
[----:B------:R-:W-:Y:S01]  /*1290*/  IMAD.MOV.U32 R7, RZ, RZ, 0x1 ;  /* 0x00000001ff077424 */ /* 0x000fe200078e00ff */
[--C-:B------:R-:W-:Y:S01]  /*12a0*/  LOP3.LUT R22, R22, 0x40, R3.reuse, 0xe2, !PT ;  /* 0x0000004016167812 */ /* 0x100fe200078ee203 */
[----:B------:R-:W-:Y:S01]  /*12b0*/  USHF.R.S32.HI UR43, URZ, 0x6, UR5 ;  /* 0x000000063f2b7899 */ /* 0x000fe20008011405 */
[----:B------:R-:W1:Y:S01]  /*12c0*/  LDC R96, c[0x0][0x600] ;  /* 0x00018000ff607b82 */ /* 0x000e620000000800 */
[----:B------:R-:W-:Y:S01]  /*12d0*/  IADD3 R3, RZ, -R0, -R3 ;  /* 0x80000000ff037210 */ /* 0x000fe20007ffe803 */
[----:B------:R-:W-:Y:S01]  /*12e0*/  IMAD.U32 R4, RZ, RZ, UR6 ;  /* 0x00000006ff047e24 */ /* 0x000fe2000f8e00ff */
[C---:B------:R-:W-:Y:S01]  /*12f0*/  LOP3.LUT R93, R94.reuse, 0x3, RZ, 0xc0, !PT ;  /* 0x000000035e5d7812 */ /* 0x040fe200078ec0ff */
[----:B------:R-:W-:Y:S01]  /*1300*/  UISETP.LT.AND UP0, UPT, UR43, 0x1, UPT ;  /* 0x000000012b00788c */ /* 0x000fe2000bf01270 */
[----:B------:R-:W-:Y:S01]  /*1310*/  LOP3.LUT R95, R94, 0x80, RZ, 0xc0, !PT ;  /* 0x000000805e5f7812 */ /* 0x000fe200078ec0ff */
[----:B------:R-:W-:Y:S01]  /*1320*/  IMAD R3, R6, -0x40, R3 ;  /* 0xffffffc006037824 */ /* 0x000fe200078e0203 */
[----:B------:R-:W-:Y:S01]  /*1330*/  ULDC UR4, c[0x0][0x284] ;  /* 0x0000a10000047ab9 */ /* 0x000fe20000000800 */
[----:B--2---:R-:W-:Y:S01]  /*1340*/  SHF.L.U32 R5, R5, R92, RZ ;  /* 0x0000005c05057219 */ /* 0x004fe200000006ff */
[----:B------:R-:W-:Y:S01]  /*1350*/  USEL UR44, UR43, 0x1, UP0 ;  /* 0x000000012b2c7887 */ /* 0x000fe20008000000 */
[----:B------:R-:W-:Y:S01]  /*1360*/  IMAD R93, R93, -0x2, R4 ;  /* 0xfffffffe5d5d7824 */ /* 0x000fe200078e0204 */
[----:B------:R-:W-:Y:S01]  /*1370*/  LOP3.LUT R22, R22, R0, RZ, 0xfc, !PT ;  /* 0x0000000016167212 */ /* 0x000fe200078efcff */
[----:B------:R-:W-:Y:S01]  /*1380*/  IMAD.SHL.U32 R94, R94, 0x2, RZ ;  /* 0x000000025e5e7824 */ /* 0x000fe200078e00ff */
[----:B------:R-:W-:Y:S01]  /*1390*/  SHF.L.U32 R92, R7, R92, RZ ;  /* 0x0000005c075c7219 */ /* 0x000fe200000006ff */
[----:B------:R-:W-:Y:S01]  /*13a0*/  VIADD R98, R3, UR4 ;  /* 0x0000000403627c36 */ /* 0x000fe20008000000 */
[----:B------:R-:W-:Y:S01]  /*13b0*/  LOP3.LUT R103, R18, 0x1, RZ, 0xfc, !PT ;  /* 0x0000000112677812 */ /* 0x000fe200078efcff */
[----:B------:R-:W-:Y:S01]  /*13c0*/  IMAD.MOV.U32 R23, RZ, RZ, RZ ;  /* 0x000000ffff177224 */ /* 0x000fe200078e00ff */
[C---:B0-----:R-:W-:Y:S01]  /*13d0*/  SHF.L.U64.HI R91, R90.reuse, 0x3, R91 ;  /* 0x000000035a5b7819 */ /* 0x041fe2000001025b */
[----:B------:R-:W-:Y:S01]  /*13e0*/  IMAD.SHL.U32 R90, R90, 0x8, RZ ;  /* 0x000000085a5a7824 */ /* 0x000fe200078e00ff */
[----:B------:R-:W-:Y:S01]  /*13f0*/  SHF.R.U32.HI R95, RZ, 0x7, R95 ;  /* 0x00000007ff5f7819 */ /* 0x000fe2000001165f */
[----:B------:R-:W-:Y:S01]  /*1400*/  UIADD3 UR44, UR43, -UR44, URZ ;  /* 0x8000002c2b2c7290 */ /* 0x000fe2000fffe03f */
[----:B------:R-:W-:Y:S01]  /*1410*/  LOP3.LUT R97, RZ, R5, RZ, 0x33, !PT ;  /* 0x00000005ff617212 */ /* 0x000fe200078e33ff */
[----:B------:R-:W-:Y:S01]  /*1420*/  UMOV UR40, URZ ;  /* 0x0000003f00287c82 */ /* 0x000fe20008000000 */
[----:B------:R-:W-:Y:S01]  /*1430*/  UMOV UR41, URZ ;  /* 0x0000003f00297c82 */ /* 0x000fe20008000000 */
[----:B-1----:R-:W-:-:S08]  /*1440*/  VIADD R96, R96, 0xffffffff ;  /* 0xffffffff60607836 */ /* 0x002fd00000000000 */
.L_x_162:
[----:B0-----:R-:W0:Y:S01]  /*1450*/  SHFL.IDX PT, R0, R95, RZ, 0x1f ;  /* 0x00001fff5f007589 */ /* 0x001e2200000e0000 */
[----:B-1----:R-:W1:Y:S01]  /*1460*/  S2UR UR7, SR_CgaCtaId ;  /* 0x00000000000779c3 */ /* 0x002e620000008800 */
[----:B------:R-:W-:Y:S01]  /*1470*/  UMOV UR6, 0x400 ;  /* 0x0000040000067882 */ /* 0x000fe20000000000 */
[----:B0-----:R-:W-:Y:S01]  /*1480*/  R2UR UR4, R0 ;  /* 0x00000000000472ca */ /* 0x001fe200000e0000 */
[----:B-1----:R-:W-:-:S12]  /*1490*/  ULEA UR6, UR7, UR6, 0x18 ;  /* 0x0000000607067291 */ /* 0x002fd8000f8ec03f */
[----:B------:R-:W-:-:S04]  /*14a0*/  ULEA.HI UR5, UR4, UR4, URZ, 0x1 ;  /* 0x0000000404057291 */ /* 0x000fc8000f8f083f */
[----:B------:R-:W-:-:S04]  /*14b0*/  ULOP3.LUT UR5, UR5, 0x7fffe, URZ, 0xc0, !UPT ;  /* 0x0007fffe05057892 */ /* 0x000fc8000f8ec03f */
[----:B------:R-:W-:-:S03]  /*14c0*/  UIADD3 UR5, UR4, -UR5, URZ ;  /* 0x8000000504057290 */ /* 0x000fc6000fffe03f */
[----:B------:R-:W-:Y:S01]  /*14d0*/  ULDC UR4, c[0x0][0x28c] ;  /* 0x0000a30000047ab9 */ /* 0x000fe20000000800 */
[----:B------:R-:W-:Y:S01]  /*14e0*/  ULEA UR5, UR5, UR6, 0xd ;  /* 0x0000000605057291 */ /* 0x000fe2000f8e683f */
[----:B------:R-:W-:-:S03]  /*14f0*/  ISETP.LT.AND P0, PT, RZ, UR4, PT ;  /* 0x00000004ff007c0c */ /* 0x000fc6000bf01270 */
[----:B------:R-:W-:-:S04]  /*1500*/  UIADD3 UR5, UR5, 0x180, URZ ;  /* 0x0000018005057890 */ /* 0x000fc8000fffe03f */
[----:B------:R-:W-:-:S04]  /*1510*/  USHF.R.U32.HI UR5, URZ, 0x4, UR5 ;  /* 0x000000043f057899 */ /* 0x000fc80008011605 */
[----:B------:R-:W-:-:S04]  /*1520*/  ULOP3.LUT UR5, UR5, 0x3fff, URZ, 0xc0, !UPT ;  /* 0x00003fff05057892 */ /* 0x000fc8000f8ec03f */
[----:B------:R-:W-:Y:S01]  /*1530*/  ULOP3.LUT UR45, UR5, 0x10000, URZ, 0xfc, !UPT ;  /* 0x00010000052d7892 */ /* 0x000fe2000f8efc3f */
[----:B--2345:R-:W-:Y:S11]  /*1540*/  @P0 BRA `(.L_x_17) ;  /* 0x0000000000400947 */ /* 0x03cff60003800000 */
[----:B------:R-:W-:Y:S01]  /*1550*/  MOV R0, 0x0 ;  /* 0x0000000000007802 */ /* 0x000fe20000000f00 */
[----:B------:R-:W-:Y:S01]  /*1560*/  ULDC.64 UR4, c[0x4][0x68] ;  /* 0x01001a0000047ab9 */ /* 0x000fe20000000a00 */
[----:B------:R-:W-:Y:S01]  /*1570*/  ULDC.64 UR6, c[0x4][0x8] ;  /* 0x0100020000067ab9 */ /* 0x000fe20000000a00 */
[----:B------:R-:W-:Y:S01]  /*1580*/  IMAD.U32 R4, RZ, RZ, UR4 ;  /* 0x00000004ff047e24 */ /* 0x000fe2000f8e00ff */
[----:B------:R0:W1:Y:S01]  /*1590*/  LDC.64 R14, c[0x4][R0] ;  /* 0x01000000000e7b82 */ /* 0x0000620000000a00 */
[----:B------:R-:W-:Y:S01]  /*15a0*/  IMAD.U32 R5, RZ, RZ, UR5 ;  /* 0x00000005ff057e24 */ /* 0x000fe2000f8e00ff */
[----:B------:R-:W-:Y:S01]  /*15b0*/  ULDC.64 UR4, c[0x4][0x70] ;  /* 0x01001c0000047ab9 */ /* 0x000fe20000000a00 */
[----:B------:R-:W-:Y:S02]  /*15c0*/  IMAD.U32 R10, RZ, RZ, UR6 ;  /* 0x00000006ff0a7e24 */ /* 0x000fe4000f8e00ff */
[----:B------:R-:W-:Y:S02]  /*15d0*/  IMAD.U32 R6, RZ, RZ, UR4 ;  /* 0x00000004ff067e24 */ /* 0x000fe4000f8e00ff */
[----:B------:R-:W-:-:S02]  /*15e0*/  IMAD.U32 R7, RZ, RZ, UR5 ;  /* 0x00000005ff077e24 */ /* 0x000fc4000f8e00ff */
[----:B------:R-:W-:Y:S02]  /*15f0*/  IMAD.U32 R11, RZ, RZ, UR7 ;  /* 0x00000007ff0b7e24 */ /* 0x000fe4000f8e00ff */
[----:B------:R-:W-:Y:S02]  /*1600*/  IMAD.MOV.U32 R8, RZ, RZ, 0x1e1 ;  /* 0x000001e1ff087424 */ /* 0x000fe400078e00ff */
[----:B------:R-:W-:Y:S02]  /*1610*/  IMAD.MOV.U32 R12, RZ, RZ, 0x1 ;  /* 0x00000001ff0c7424 */ /* 0x000fe400078e00ff */
[----:B0-----:R-:W-:-:S07]  /*1620*/  IMAD.MOV.U32 R13, RZ, RZ, RZ ;  /* 0x000000ffff0d7224 */ /* 0x001fce00078e00ff */
[----:B------:R-:W-:-:S07]  /*1630*/  LEPC R20, `(.L_x_17) ;  /* 0x000000001014794e */ /* 0x000fce0000000000 */
[----:B-1---5:R-:W-:Y:S05]  /*1640*/  CALL.ABS.NOINC R14 ;  /* 0x000000000e007343 */ /* 0x022fea0003c00000 */
.L_x_17:
[----:B------:R-:W-:-:S13]  /*1650*/  ISETP.NE.AND P0, PT, R103, 0x3, PT ;  /* 0x000000036700780c */ /* 0x000fda0003f05270 */
[----:B------:R-:W-:Y:S05]  /*1660*/  @!P0 BRA `(.L_x_18) ;  /* 0x0000000000048947 */ /* 0x000fea0003800000 */
[----:B------:R-:W-:Y:S01]  /*1670*/  BPT.TRAP 0x1 ;  /* 0x000000040000795c */ /* 0x000fe20000300000 */
.L_x_18:
[----:B------:R-:W0:Y:S01]  /*1680*/  S2UR UR5, SR_CgaCtaId ;  /* 0x00000000000579c3 */ /* 0x000e220000008800 */
[----:B------:R-:W-:Y:S01]  /*1690*/  UMOV UR4, 0x400 ;  /* 0x0000040000047882 */ /* 0x000fe20000000000 */
[----:B------:R-:W-:Y:S02]  /*16a0*/  IMAD.U32 R0, RZ, RZ, UR40 ;  /* 0x00000028ff007e24 */ /* 0x000fe4000f8e00ff */
[----:B------:R-:W-:-:S03]  /*16b0*/  IMAD.U32 R3, RZ, RZ, UR41 ;  /* 0x00000029ff037e24 */ /* 0x000fc6000f8e00ff */
[----:B------:R-:W-:Y:S01]  /*16c0*/  SHF.L.U32 R0, R0, 0x1f, RZ ;  /* 0x0000001f00007819 */ /* 0x000fe200000006ff */
[----:B0-----:R-:W-:-:S06]  /*16d0*/  ULEA UR4, UR5, UR4, 0x18 ;  /* 0x0000000405047291 */ /* 0x001fcc000f8ec03f */
[----:B------:R-:W-:-:S04]  /*16e0*/  IMAD.U32 R6, RZ, RZ, UR4 ;  /* 0x00000004ff067e24 */ /* 0x000fc8000f8e00ff */
[----:B------:R-:W-:-:S04]  /*16f0*/  IMAD R3, R3, 0x8, R6 ;  /* 0x0000000803037824 */ /* 0x000fc800078e0206 */
[----:B------:R0:W1:Y:S01]  /*1700*/  SYNCS.PHASECHK.TRANS64.TRYWAIT P1, [R3+URZ], R0 ;  /* 0x00000000030075a7 */ /* 0x000062000802017f */
[----:B------:R-:W-:Y:S05]  /*1710*/  @!P0 BRA `(.L_x_19) ;  /* 0x0000000000048947 */ /* 0x000fea0003800000 */
[----:B------:R-:W-:Y:S01]  /*1720*/  BPT.TRAP 0x1 ;  /* 0x000000040000795c */ /* 0x000fe20000300000 */
.L_x_19:
[----:B------:R-:W-:-:S05]  /*1730*/  IMAD.U32 R4, RZ, RZ, UR44 ;  /* 0x0000002cff047e24 */ /* 0x000fca000f8e00ff */
[----:B------:R-:W-:Y:S01]  /*1740*/  ISETP.GE.AND P2, PT, R4, 0x1, PT ;  /* 0x000000010400780c */ /* 0x000fe20003f46270 */
[----:B-1----:R-:W-:-:S12]  /*1750*/  @P1 BRA `(.L_x_20) ;  /* 0x0000000000081947 */ /* 0x002fd80003800000 */
[----:B------:R-:W1:Y:S02]  /*1760*/  SYNCS.PHASECHK.TRANS64.TRYWAIT P1, [R3+URZ], R0 ;  /* 0x00000000030075a7 */ /* 0x000e64000802017f */
[----:B-1----:R-:W-:Y:S05]  /*1770*/  @!P1 BRA `(.L_x_21) ;  /* 0x0000006400a89947 */ /* 0x002fea0003800000 */
.L_x_20:
[----:B------:R-:W-:Y:S05]  /*1780*/  WARPSYNC.ALL ;  /* 0x0000000000007948 */ /* 0x000fea0003800000 */
[----:B------:R-:W-:Y:S01]  /*1790*/  R2UR UR4, R6 ;  /* 0x00000000060472ca */ /* 0x000fe200000e0000 */
[----:B------:R-:W-:Y:S01]  /*17a0*/  ULEA UR5, UR41, UR45, 0xa ;  /* 0x0000002d29057291 */ /* 0x000fe2000f8e503f */
[----:B------:R-:W-:Y:S01]  /*17b0*/  WARPGROUP.ARRIVE ;  /* 0x00000000000079c5 */ /* 0x000fe20000000000 */
[----:B------:R-:W-:Y:S01]  /*17c0*/  UMOV UR9, 0x40000040 ;  /* 0x4000004000097882 */ /* 0x000fe20000000000 */
[----:B------:R-:W-:-:S04]  /*17d0*/  UMOV UR11, 0x40000040 ;  /* 0x40000040000b7882 */ /* 0x000fc80000000000 */
[----:B------:R-:W-:-:S05]  /*17e0*/  UMOV UR8, UR5 ;  /* 0x0000000500087c82 */ /* 0x000fca0008000000 */
[----:B------:R-:W-:-:S04]  /*17f0*/  UIADD3 UR4, UR4, 0x18180, URZ ;  /* 0x0001818004047890 */ /* 0x000fc8000fffe03f */
[----:B------:R-:W-:-:S04]  /*1800*/  USHF.R.U32.HI UR4, URZ, 0x4, UR4 ;  /* 0x000000043f047899 */ /* 0x000fc80008011604 */
[----:B------:R-:W-:-:S04]  /*1810*/  ULOP3.LUT UR4, UR4, 0x3fff, URZ, 0xc0, !UPT ;  /* 0x00003fff04047892 */ /* 0x000fc8000f8ec03f */
[----:B------:R-:W-:-:S04]  /*1820*/  ULOP3.LUT UR4, UR4, 0x10000, URZ, 0xfc, !UPT ;  /* 0x0001000004047892 */ /* 0x000fc8000f8efc3f */
[----:B------:R-:W-:-:S07]  /*1830*/  ULEA UR6, UR41, UR4, 0xa ;  /* 0x0000000429067291 */ /* 0x000fce000f8e503f */
[----:B------:R-:W-:Y:S02]  /*1840*/  UMOV UR10, UR6 ;  /* 0x00000006000a7c82 */ /* 0x000fe40008000000 */
[----:B------:R-:W-:Y:S01]  /*1850*/  HGMMA.64x128x16.F32 R24, gdesc[UR8], RZ, !UPT, gsb0 ;  /* 0x01e00000081879f0 */ /* 0x000fe2000c0008ff */
[----:B------:R-:W-:Y:S02]  /*1860*/  UIADD3 UR8, UR5, 0x2, URZ ;  /* 0x0000000205087890 */ /* 0x000fe4000fffe03f */
[----:B------:R-:W-:Y:S01]  /*1870*/  UIADD3 UR10, UR6, 0x2, URZ ;  /* 0x00000002060a7890 */ /* 0x000fe2000fffe03f */
[----:B------:R-:W-:Y:S01]  /*1880*/  UMOV UR9, 0x40000040 ;  /* 0x4000004000097882 */ /* 0x000fe20000000000 */
[----:B------:R-:W-:Y:S01]  /*1890*/  UMOV UR11, 0x40000040 ;  /* 0x40000040000b7882 */ /* 0x000fe20000000000 */
[----:B------:R-:W-:Y:S02]  /*18a0*/  WARPGROUP.DEPBAR.LE gsb0, 0x0 ;  /* 0x00008000000079c5 */ /* 0x000fe40000010000 */
[----:B------:R-:W-:-:S06]  /*18b0*/  WARPGROUP.ARRIVE ;  /* 0x00000000000079c5 */ /* 0x000fcc0000000000 */
[----:B------:R-:W-:Y:S01]  /*18c0*/  HGMMA.64x128x16.F32 R24, gdesc[UR8], R24, gsb0 ;  /* 0x01e00000081879f0 */ /* 0x000fe20008000818 */
        /* <DEDUP_REMOVED lines=13> */
[----:B------:R-:W-:Y:S03]  /*19a0*/  HGMMA.64x128x16.F32 R24, gdesc[UR8], R24, gsb0 ;  /* 0x01e00000081879f0 */ /* 0x000fe60008000818 */
[----:B------:R-:W-:Y:S02]  /*19b0*/  WARPGROUP.DEPBAR.LE gsb0, 0x0 ;  /* 0x00008000000079c5 */ /* 0x000fe40000010000 */
[----:B------:R-:W-:Y:S05]  /*19c0*/  @!P2 BRA `(.L_x_22) ;  /* 0x000000040028a947 */ /* 0x000fea0003800000 */
[----:B------:R-:W-:Y:S01]  /*19d0*/  UIADD3 UR5, UR41, 0x1, URZ ;  /* 0x0000000129057890 */ /* 0x000fe2000fffe03f */
[----:B01----:R-:W-:Y:S02]  /*19e0*/  IMAD.U32 R0, RZ, RZ, UR44 ;  /* 0x0000002cff007e24 */ /* 0x003fe4000f8e00ff */
[----:B------:R-:W-:Y:S01]  /*19f0*/  IMAD.U32 R3, RZ, RZ, UR41 ;  /* 0x00000029ff037e24 */ /* 0x000fe2000f8e00ff */
[----:B------:R-:W-:-:S04]  /*1a00*/  UISETP.NE.AND UP0, UPT, UR5, 0x6, UPT ;  /* 0x000000060500788c */ /* 0x000fc8000bf05270 */
[----:B------:R-:W-:Y:S02]  /*1a10*/  USEL UR6, URZ, 0x1, UP0 ;  /* 0x000000013f067887 */ /* 0x000fe40008000000 */
[----:B------:R-:W-:Y:S02]  /*1a20*/  USEL UR5, UR5, URZ, UP0 ;  /* 0x0000003f05057287 */ /* 0x000fe40008000000 */
[----:B------:R-:W-:-:S06]  /*1a30*/  ULOP3.LUT UR6, UR40, UR6, URZ, 0x3c, !UPT ;  /* 0x0000000628067292 */ /* 0x000fcc000f8e3c3f */
[----:B------:R-:W-:-:S07]  /*1a40*/  IMAD.U32 R7, RZ, RZ, UR6 ;  /* 0x00000006ff077e24 */ /* 0x000fce000f8e00ff */
.L_x_29:
[----:B------:R-:W-:Y:S05]  /*1a50*/  @!P0 BRA `(.L_x_23) ;  /* 0x0000000000048947 */ /* 0x000fea0003800000 */
[----:B------:R-:W-:Y:S01]  /*1a60*/  BPT.TRAP 0x1 ;  /* 0x000000040000795c */ /* 0x000fe20000300000 */
.L_x_23:
[----:B------:R-:W0:Y:S01]  /*1a70*/  S2UR UR7, SR_CgaCtaId ;  /* 0x00000000000779c3 */ /* 0x000e220000008800 */
[----:B------:R-:W-:Y:S01]  /*1a80*/  UMOV UR6, 0x400 ;  /* 0x0000040000067882 */ /* 0x000fe20000000000 */
[----:B------:R-:W-:Y:S01]  /*1a90*/  IMAD.U32 R5, RZ, RZ, UR5 ;  /* 0x00000005ff057e24 */ /* 0x000fe2000f8e00ff */
[----:B------:R-:W-:Y:S01]  /*1aa0*/  SHF.L.U32 R4, R7, 0x1f, RZ ;  /* 0x0000001f07047819 */ /* 0x000fe200000006ff */
[----:B0-----:R-:W-:-:S06]  /*1ab0*/  ULEA UR6, UR7, UR6, 0x18 ;  /* 0x0000000607067291 */ /* 0x001fcc000f8ec03f */
[----:B------:R-:W-:-:S04]  /*1ac0*/  IMAD.U32 R6, RZ, RZ, UR6 ;  /* 0x00000006ff067e24 */ /* 0x000fc8000f8e00ff */
[----:B------:R-:W-:-:S04]  /*1ad0*/  IMAD R5, R5, 0x8, R6 ;  /* 0x0000000805057824 */ /* 0x000fc800078e0206 */
[----:B------:R0:W1:Y:S01]  /*1ae0*/  SYNCS.PHASECHK.TRANS64.TRYWAIT P1, [R5+URZ], R4 ;  /* 0x00000004050075a7 */ /* 0x000062000802017f */
[----:B------:R-:W-:Y:S05]  /*1af0*/  @!P0 BRA `(.L_x_24) ;  /* 0x0000000000048947 */ /* 0x000fea0003800000 */
[----:B------:R-:W-:Y:S01]  /*1b00*/  BPT.TRAP 0x1 ;  /* 0x000000040000795c */ /* 0x000fe20000300000 */
.L_x_24:
[----:B-1----:R-:W-:Y:S05]  /*1b10*/  @P1 BRA `(.L_x_25) ;  /* 0x0000000000081947 */ /* 0x002fea0003800000 */
[----:B------:R-:W1:Y:S02]  /*1b20*/  SYNCS.PHASECHK.TRANS64.TRYWAIT P1, [R5+URZ], R4 ;  /* 0x00000004050075a7 */ /* 0x000e64000802017f */
[----:B-1----:R-:W-:Y:S05]  /*1b30*/  @!P1 BRA `(.L_x_26) ;  /* 0x0000006000cc9947 */ /* 0x002fea0003800000 */
.L_x_25:
[----:B------:R-:W-:Y:S01]  /*1b40*/  ULEA UR6, UR5, UR45, 0xa ;  /* 0x0000002d05067291 */ /* 0x000fe2000f8e503f */
[----:B------:R-:W-:Y:S01]  /*1b50*/  WARPGROUP.ARRIVE ;  /* 0x00000000000079c5 */ /* 0x000fe20000000000 */
[----:B------:R-:W-:Y:S01]  /*1b60*/  ULEA UR7, UR5, UR4, 0xa ;  /* 0x0000000405077291 */ /* 0x000fe2000f8e503f */
[----:B------:R-:W-:Y:S01]  /*1b70*/  UMOV UR9, 0x40000040 ;  /* 0x4000004000097882 */ /* 0x000fe20000000000 */
[----:B------:R-:W-:-:S03]  /*1b80*/  UMOV UR11, 0x40000040 ;  /* 0x40000040000b7882 */ /* 0x000fc60000000000 */
[----:B------:R-:W-:Y:S02]  /*1b90*/  UMOV UR8, UR6 ;  /* 0x0000000600087c82 */ /* 0x000fe40008000000 */
[----:B------:R-:W-:Y:S02]  /*1ba0*/  UMOV UR10, UR7 ;  /* 0x00000007000a7c82 */ /* 0x000fe40008000000 */
[----:B------:R-:W-:Y:S01]  /*1bb0*/  HGMMA.64x128x16.F32 R24, gdesc[UR8], R24, gsb0 ;  /* 0x01e00000081879f0 */ /* 0x000fe20008000818 */
[----:B------:R-:W-:Y:S02]  /*1bc0*/  UIADD3 UR8, UR6, 0x2, URZ ;  /* 0x0000000206087890 */ /* 0x000fe4000fffe03f */
[----:B------:R-:W-:Y:S01]  /*1bd0*/  UIADD3 UR10, UR7, 0x2, URZ ;  /* 0x00000002070a7890 */ /* 0x000fe2000fffe03f */
[----:B------:R-:W-:Y:S01]  /*1be0*/  UMOV UR9, 0x40000040 ;  /* 0x4000004000097882 */ /* 0x000fe20000000000 */
[----:B------:R-:W-:Y:S01]  /*1bf0*/  UMOV UR11, 0x40000040 ;  /* 0x40000040000b7882 */ /* 0x000fe20000000000 */
[----:B------:R-:W-:-:S02]  /*1c00*/  WARPGROUP.DEPBAR.LE gsb0, 0x0 ;  /* 0x00008000000079c5 */ /* 0x000fc40000010000 */
        /* <DEDUP_REMOVED lines=18> */
[----:B------:R-:W-:Y:S01]  /*1d30*/  BPT.TRAP 0x1 ;  /* 0x000000040000795c */ /* 0x000fe20000300000 */
.L_x_27:
[----:B------:R-:W-:-:S13]  /*1d40*/  ISETP.NE.AND P1, PT, R102, RZ, PT ;  /* 0x000000ff6600720c */ /* 0x000fda0003f25270 */
[----:B01----:R-:W-:-:S04]  /*1d50*/  @P1 IMAD R4, R3, 0x8, R6 ;  /* 0x0000000803041824 */ /* 0x003fc800078e0206 */
[----:B------:R-:W-:-:S05]  /*1d60*/  @P1 VIADD R4, R4, 0x30 ;  /* 0x0000003004041836 */ /* 0x000fca0000000000 */
[----:B------:R-:W-:-:S04]  /*1d70*/  @P1 PRMT R4, R19, 0x654, R4 ;  /* 0x0000065413041816 */ /* 0x000fc80000000004 */
[----:B------:R0:W-:Y:S01]  /*1d80*/  @P1 SYNCS.ARRIVE.TRANS64.RED.A1T0 RZ, [R4+URZ], RZ ;  /* 0x000000ff04ff19a7 */ /* 0x0001e2000810043f */
[----:B------:R-:W-:-:S13]  /*1d90*/  ISETP.GT.U32.AND P1, PT, R18, 0x1, PT ;  /* 0x000000011200780c */ /* 0x000fda0003f24070 */
[----:B0-----:R-:W-:Y:S05]  /*1da0*/  @P1 BRA `(.L_x_28) ;  /* 0x0000000000041947 */ /* 0x001fea0003800000 */
[----:B------:R-:W-:Y:S01]  /*1db0*/  BPT.TRAP 0x1 ;  /* 0x000000040000795c */ /* 0x000fe20000300000 */
.L_x_28:
[----:B------:R-:W-:Y:S01]  /*1dc0*/  UIADD3 UR5, UR5, 0x1, URZ ;  /* 0x0000000105057890 */ /* 0x000fe2000fffe03f */
[C---:B------:R-:W-:Y:S01]  /*1dd0*/  ISETP.GT.AND P2, PT, R0.reuse, 0x1, PT ;  /* 0x000000010000780c */ /* 0x040fe20003f44270 */
[----:B------:R-:W-:Y:S02]  /*1de0*/  VIADD R3, R3, 0x1 ;  /* 0x0000000103037836 */ /* 0x000fe40000000000 */
[----:B------:R-:W-:Y:S01]  /*1df0*/  UISETP.NE.AND UP0, UPT, UR5, 0x6, UPT ;  /* 0x000000060500788c */ /* 0x000fe2000bf05270 */
[----:B------:R-:W-:Y:S02]  /*1e00*/  VIADD R0, R0, 0xffffffff ;  /* 0xffffffff00007836 */ /* 0x000fe40000000000 */
[C---:B------:R-:W-:Y:S01]  /*1e10*/  ISETP.NE.AND P1, PT, R3.reuse, 0x6, PT ;  /* 0x000000060300780c */ /* 0x040fe20003f25270 */
[----:B------:R-:W-:Y:S02]  /*1e20*/  USEL UR6, URZ, 0x1, UP0 ;  /* 0x000000013f067887 */ /* 0x000fe40008000000 */
[----:B------:R-:W-:Y:S01]  /*1e30*/  USEL UR5, UR5, URZ, UP0 ;  /* 0x0000003f05057287 */ /* 0x000fe20008000000 */
[----:B------:R-:W-:-:S03]  /*1e40*/  SEL R3, R3, RZ, P1 ;  /* 0x000000ff03037207 */ /* 0x000fc60000800000 */
[----:B------:R-:W-:Y:S01]  /*1e50*/  LOP3.LUT R7, R7, UR6, RZ, 0x3c, !PT ;  /* 0x0000000607077c12 */ /* 0x000fe2000f8e3cff */
[----:B------:R-:W-:Y:S07]  /*1e60*/  @P2 BRA `(.L_x_29) ;  /* 0xfffffff800f82947 */ /* 0x000fee000383ffff */
.L_x_22:
[----:B01----:R-:W0:Y:S02]  /*1e70*/  LDC R0, c[0x0][0x28c] ;  /* 0x0000a300ff007b82 */ /* 0x003e240000000800 */
[----:B0-----:R-:W-:-:S13]  /*1e80*/  ISETP.GE.AND P1, PT, R0, 0x1, PT ;  /* 0x000000010000780c */ /* 0x001fda0003f26270 */
[----:B------:R-:W-:Y:S05]  /*1e90*/  @!P1 BRA `(.L_x_30) ;  /* 0x0000000000449947 */ /* 0x000fea0003800000 */
[----:B------:R-:W-:Y:S05]  /*1ea0*/  @!P0 BRA `(.L_x_31) ;  /* 0x0000000000048947 */ /* 0x000fea0003800000 */
[----:B------:R-:W-:Y:S01]  /*1eb0*/  BPT.TRAP 0x1 ;  /* 0x000000040000795c */ /* 0x000fe20000300000 */
.L_x_31:
[----:B------:R-:W-:-:S13]  /*1ec0*/  ISETP.NE.AND P0, PT, R102, RZ, PT ;  /* 0x000000ff6600720c */ /* 0x000fda0003f05270 */
[----:B------:R-:W-:-:S05]  /*1ed0*/  VOTEU.ANY UP0, P0 ;  /* 0x00000000003f7886 */ /* 0x000fca0000000100 */
[----:B------:R-:W-:-:S06]  /*1ee0*/  @UP0 UIADD3 UR4, UR44, UR41, URZ ;  /* 0x000000292c040290 */ /* 0x000fcc000fffe03f */
[----:B------:R-:W-:Y:S02]  /*1ef0*/  IMAD.U32 R4, RZ, RZ, UR4 ;  /* 0x00000004ff047e24 */ /* 0x000fe4000f8e00ff */
[----:B------:R-:W-:Y:S02]  /*1f00*/  IMAD.U32 R3, RZ, RZ, UR4 ;  /* 0x00000004ff037e24 */ /* 0x000fe4000f8e00ff */
[----:B------:R-:W-:-:S05]  /*1f10*/  @P0 IMAD.WIDE.U32 R4, R4, -0x55555555, RZ ;  /* 0xaaaaaaab04040825 */ /* 0x000fca00078e00ff */
[----:B------:R-:W-:-:S05]  /*1f20*/  @P0 SHF.R.U32.HI R0, RZ, 0x2, R5 ;  /* 0x00000002ff000819 */ /* 0x000fca0000011605 */
[----:B------:R-:W-:-:S04]  /*1f30*/  @P0 IMAD R0, R0, -0x6, R3 ;  /* 0xfffffffa00000824 */ /* 0x000fc800078e0203 */
[----:B------:R-:W-:-:S04]  /*1f40*/  @P0 IMAD R0, R0, 0x8, R6 ;  /* 0x0000000800000824 */ /* 0x000fc800078e0206 */
[----:B------:R-:W-:-:S05]  /*1f50*/  @P0 VIADD R0, R0, 0x30 ;  /* 0x0000003000000836 */ /* 0x000fca0000000000 */
[----:B------:R-:W-:-:S04]  /*1f60*/  @P0 PRMT R0, R19, 0x654, R0 ;  /* 0x0000065413000816 */ /* 0x000fc80000000000 */
[----:B------:R0:W-:Y:S01]  /*1f70*/  @P0 SYNCS.ARRIVE.TRANS64.RED.A1T0 RZ, [R0+URZ], RZ ;  /* 0x000000ff00ff09a7 */ /* 0x0001e2000810043f */
[----:B------:R-:W-:-:S13]  /*1f80*/  ISETP.GT.U32.AND P0, PT, R18, 0x1, PT ;  /* 0x000000011200780c */ /* 0x000fda0003f04070 */
[----:B0-----:R-:W-:Y:S05]  /*1f90*/  @P0 BRA `(.L_x_30) ;  /* 0x0000000000040947 */ /* 0x001fea0003800000 */
[----:B------:R-:W-:Y:S01]  /*1fa0*/  BPT.TRAP 0x1 ;  /* 0x000000040000795c */ /* 0x000fe20000300000 */
.L_x_30:
[----:B------:R-:W-:Y:S01]  /*1fb0*/  IMAD.SHL.U32 R3, R100, 0x80, RZ ;  /* 0x0000008064037824 */ /* 0x000fe200078e00ff */
[----:B------:R-:W-:Y:S01]  /*1fc0*/  UIADD3 UR41, UR43, UR41, URZ ;  /* 0x000000292b297290 */ /* 0x000fe2000fffe03f */
[----:B------:R-:W-:Y:S01]  /*1fd0*/  SHF.R.S32.HI R13, RZ, 0x1f, R99 ;  /* 0x0000001fff0d7819 */ /* 0x000fe20000011463 */
[----:B------:R-:W-:Y:S01]  /*1fe0*/  UISETP.GE.U32.AND UP1, UPT, UR43, 0x6, UPT ;  /* 0x000000062b00788c */ /* 0x000fe2000bf26070 */
[----:B------:R-:W-:Y:S01]  /*1ff0*/  IMAD.SHL.U32 R7, R101, 0x80, RZ ;  /* 0x0000008065077824 */ /* 0x000fe200078e00ff */
[----:B------:R-:W-:Y:S01]  /*2000*/  ULDC UR7, c[0x0][0x288] ;  /* 0x0000a20000077ab9 */ /* 0x000fe20000000800 */
[C---:B------:R-:W-:Y:S01]  /*2010*/  LOP3.LUT R8, R3.reuse, 0x6, R94, 0xf8, !PT ;  /* 0x0000000603087812 */ /* 0x040fe200078ef85e */
[----:B------:R-:W-:Y:S01]  /*2020*/  UISETP.GT.U32.AND UP0, UPT, UR41, 0x5, UPT ;  /* 0x000000052900788c */ /* 0x000fe2000bf04070 */
[----:B------:R-:W-:Y:S01]  /*2030*/  ISETP.GE.AND P0, PT, R3, UR7, PT ;  /* 0x0000000703007c0c */ /* 0x000fe2000bf06270 */
[----:B------:R-:W-:Y:S01]  /*2040*/  ULDC.64 UR4, c[0x0][0x5d0] ;  /* 0x0001740000047ab9 */ /* 0x000fe20000000a00 */
[--C-:B------:R-:W-:Y:S01]  /*2050*/  SHF.R.S32.HI R9, RZ, 0x1f, R8.reuse ;  /* 0x0000001fff097819 */ /* 0x100fe20000011408 */
[----:B------:R-:W-:Y:S01]  /*2060*/  ULDC UR10, c[0x0][0x284] ;  /* 0x0000a100000a7ab9 */ /* 0x000fe20000000800 */
[----:B------:R-:W-:Y:S01]  /*2070*/  IMAD R0, R13, UR4, RZ ;  /* 0x000000040d007c24 */ /* 0x000fe2000f8e02ff */
[----:B------:R-:W-:Y:S01]  /*2080*/  UISETP.LT.U32.AND UP0, UPT, UR43, 0x6, UP0 ;  /* 0x000000062b00788c */ /* 0x000fe20008701070 */
[----:B------:R-:W-:Y:S01]  /*2090*/  ISETP.GE.OR P0, PT, R7, UR10, P0 ;  /* 0x0000000a07007c0c */ /* 0x000fe20008706670 */
[----:B------:R-:W-:Y:S01]  /*20a0*/  IMAD.WIDE.U32 R4, R99, UR4, R8 ;  /* 0x0000000463047c25 */ /* 0x000fe2000f8e0008 */
[----:B------:R-:W-:Y:S01]  /*20b0*/  ULDC.64 UR8, c[0x0][0x5c8] ;  /* 0x0001720000087ab9 */ /* 0x000fe20000000a00 */
[----:B------:R-:W-:-:S02]  /*20c0*/  USEL UR6, URZ, 0x1, !UP0 ;  /* 0x000000013f067887 */ /* 0x000fc4000c000000 */
[----:B------:R-:W-:Y:S01]  /*20d0*/  IMAD R11, R99, UR5, R0 ;  /* 0x00000005630b7c24 */ /* 0x000fe2000f8e0200 */
[----:B------:R-:W-:Y:S01]  /*20e0*/  @UP1 UIMAD.WIDE.U32 UR4, UR41, -0x55555555, URZ ;  /* 0xaaaaaaab290418a5 */ /* 0x000fe2000f8e003f */
[----:B------:R-:W-:Y:S01]  /*20f0*/  IMAD.WIDE R100, R101, 0x80, R22 ;  /* 0x0000008065647825 */ /* 0x000fe200078e0216 */
[----:B------:R-:W-:Y:S02]  /*2100*/  ULOP3.LUT UR40, UR40, UR6, URZ, 0x3c, !UPT ;  /* 0x0000000628287292 */ /* 0x000fe4000f8e3c3f */
[----:B------:R-:W-:Y:S01]  /*2110*/  @UP1 USHF.R.U32.HI UR4, URZ, 0x2, UR5 ;  /* 0x000000023f041899 */ /* 0x000fe20008011605 */
[----:B------:R-:W-:Y:S02]  /*2120*/  IMAD.IADD R5, R5, 0x1, R11 ;  /* 0x0000000105057824 */ /* 0x000fe400078e020b */
[----:B------:R-:W-:Y:S01]  /*2130*/  IMAD R11, R101, UR8, RZ ;  /* 0x00000008650b7c24 */ /* 0x000fe2000f8e02ff */
[----:B------:R-:W-:Y:S01]  /*2140*/  @UP1 ULOP3.LUT UR40, UR40, 0x1, UR4, 0x78, !UPT ;  /* 0x0000000128281892 */ /* 0x000fe2000f8e7804 */
[----:B------:R-:W-:-:S04]  /*2150*/  IMAD.WIDE.U32 R104, R100, UR8, R4 ;  /* 0x0000000864687c25 */ /* 0x000fc8000f8e0004 */
[----:B------:R-:W-:Y:S02]  /*2160*/  IMAD R11, R100, UR9, R11 ;  /* 0x00000009640b7c24 */ /* 0x000fe4000f8e020b */
[----:B------:R-:W-:Y:S01]  /*2170*/  IMAD.MOV.U32 R0, RZ, RZ, -0x1 ;  /* 0xffffffffff007424 */ /* 0x000fe200078e00ff */
[----:B------:R-:W-:Y:S06]  /*2180*/  @P0 BRA `(.L_x_32) ;  /* 0x0000004000040947 */ /* 0x000fec0003800000 */
[----:B-----5:R-:W-:Y:S01]  /*2190*/  FSETP.NEU.AND P1, PT, R89, RZ, PT ;  /* 0x000000ff5900720b */ /* 0x020fe20003f2d000 */
[----:B------:R-:W-:Y:S01]  /*21a0*/  IMAD.IADD R4, R93, 0x1, -R3 ;  /* 0x000000015d047824 */ /* 0x000fe200078e0a03 */
[----:B------:R-:W-:Y:S01]  /*21b0*/  BSSY B0, `(.L_x_32) ;  /* 0x00003fe000007945 */ /* 0x000fe20003800000 */
[----:B------:R-:W-:Y:S02]  /*21c0*/  IMAD.IADD R3, R98, 0x1, -R7 ;  /* 0x0000000162037824 */ /* 0x000fe400078e0a07 */
[----:B------:R-:W-:Y:S01]  /*21d0*/  IMAD.IADD R115, R105, 0x1, R11 ;  /* 0x0000000169737824 */ /* 0x000fe200078e020b */
[----:B------:R-:W-:-:S04]  /*21e0*/  ISETP.GT.AND P0, PT, R4, RZ, PT ;  /* 0x000000ff0400720c */ /* 0x000fc80003f04270 */
[----:B------:R-:W-:-:S03]  /*21f0*/  ISETP.GT.AND P3, PT, R3, RZ, P0 ;  /* 0x000000ff0300720c */ /* 0x000fc60000764270 */
[----:B------:R-:W-:Y:S10]  /*2200*/  @!P1 BRA `(.L_x_33) ;  /* 0x0000002c00289947 */ /* 0x000ff40003800000 */
[----:B------:R-:W0:Y:S01]  /*2210*/  LDC.64 R108, c[0x0][0x5b8] ;  /* 0x00016e00ff6c7b82 */ /* 0x000e220000000a00 */
[----:B------:R-:W-:-:S07]  /*2220*/  ULDC.64 UR4, c[0x0][0x5c0] ;  /* 0x0001700000047ab9 */ /* 0x000fce0000000a00 */
[----:B------:R-:W1:Y:S08]  /*2230*/  LDC.64 R110, c[0x0][0x5b0] ;  /* 0x00016c00ff6e7b82 */ /* 0x000e700000000a00 */
[----:B------:R-:W2:Y:S01]  /*2240*/  LDC.64 R112, c[0x0][0x5a8] ;  /* 0x00016a00ff707b82 */ /* 0x000ea20000000a00 */
[-C--:B0-----:R-:W-:Y:S02]  /*2250*/  IMAD R6, R13, R108.reuse, RZ ;  /* 0x0000006c0d067224 */ /* 0x081fe400078e02ff */
[----:B------:R-:W-:-:S04]  /*2260*/  IMAD.WIDE.U32 R106, R99, R108, R8 ;  /* 0x0000006c636a7225 */ /* 0x000fc800078e0008 */
[----:B------:R-:W-:Y:S02]  /*2270*/  IMAD R105, R99, R109, R6 ;  /* 0x0000006d63697224 */ /* 0x000fe400078e0206 */
[-C--:B-1----:R-:W-:Y:S02]  /*2280*/  IMAD R5, R101, R110.reuse, RZ ;  /* 0x0000006e65057224 */ /* 0x082fe400078e02ff */
[----:B------:R-:W-:Y:S02]  /*2290*/  IMAD.IADD R13, R107, 0x1, R105 ;  /* 0x000000016b0d7824 */ /* 0x000fe400078e0269 */
[----:B------:R-:W-:Y:S02]  /*22a0*/  IMAD.MOV.U32 R12, RZ, RZ, R106 ;  /* 0x000000ffff0c7224 */ /* 0x000fe400078e006a */
[C---:B------:R-:W-:Y:S02]  /*22b0*/  IMAD R109, R100.reuse, R111, R5 ;  /* 0x0000006f646d7224 */ /* 0x040fe400078e0205 */
[----:B------:R-:W-:-:S04]  /*22c0*/  IMAD.WIDE.U32 R6, R100, R110, R12 ;  /* 0x0000006e64067225 */ /* 0x000fc800078e000c */
[----:B------:R-:W-:Y:S01]  /*22d0*/  IMAD.IADD R5, R7, 0x1, R109 ;  /* 0x0000000107057824 */ /* 0x000fe200078e026d */
[----:B--2---:R-:W-:-:S04]  /*22e0*/  LEA R14, P1, R6, R112, 0x1 ;  /* 0x00000070060e7211 */ /* 0x004fc800078208ff */
[----:B------:R-:W-:-:S05]  /*22f0*/  LEA.HI.X R15, R6, R113, R5, 0x1, P1 ;  /* 0x00000071060f7211 */ /* 0x000fca00008f0c05 */
[----:B------:R0:W2:Y:S01]  /*2300*/  @P3 LDG.E.LTC128B.U16 R5, desc[UR38][R14.64] ;  /* 0x000000260e053981 */ /* 0x0000a2000c1e1520 */
[----:B------:R-:W-:Y:S01]  /*2310*/  IMAD.WIDE.U32 R6, R100, R110, R8 ;  /* 0x0000006e64067225 */ /* 0x000fe200078e0008 */
[----:B------:R-:W-:Y:S03]  /*2320*/  BSSY B1, `(.L_x_34) ;  /* 0x0000013000017945 */ /* 0x000fe60003800000 */
[----:B------:R-:W-:Y:S02]  /*2330*/  IMAD.IADD R7, R109, 0x1, R7 ;  /* 0x000000016d077824 */ /* 0x000fe400078e0207 */
[----:B------:R-:W-:Y:S01]  /*2340*/  IMAD.WIDE.U32 R20, R99, R108, R6 ;  /* 0x0000006c63147225 */ /* 0x000fe200078e0006 */
[----:B0-----:R-:W-:-:S03]  /*2350*/  SHF.L.U64.HI R15, R110, 0x3, R111 ;  /* 0x000000036e0f7819 */ /* 0x001fc6000001026f */
[----:B------:R-:W-:Y:S01]  /*2360*/  IMAD.IADD R7, R105, 0x1, R21 ;  /* 0x0000000169077824 */ /* 0x000fe200078e0215 */
[----:B------:R-:W-:Y:S01]  /*2370*/  LEA R6, P4, R20, R112, 0x1 ;  /* 0x0000007014067211 */ /* 0x000fe200078808ff */
[----:B------:R-:W-:-:S03]  /*2380*/  IMAD.SHL.U32 R14, R110, 0x8, RZ ;  /* 0x000000086e0e7824 */ /* 0x000fc600078e00ff */
[----:B------:R-:W-:Y:S01]  /*2390*/  LEA.HI.X R7, R20, R113, R7, 0x1, P4 ;  /* 0x0000007114077211 */ /* 0x000fe200020f0c07 */
[----:B--2---:R-:W-:-:S05]  /*23a0*/  HADD2.F32 R10, -RZ, R5.H0_H0 ;  /* 0x20000005ff0a7230 */ /* 0x004fca0000004100 */
[----:B------:R-:W-:Y:S01]  /*23b0*/  FMUL R11, R10, R89 ;  /* 0x000000590a0b7220 */ /* 0x000fe20000400000 */
[----:B------:R-:W-:-:S03]  /*23c0*/  LEA R10, P1, R104, UR4, 0x1 ;  /* 0x00000004680a7c11 */ /* 0x000fc6000f8208ff */
[----:B------:R-:W-:Y:S01]  /*23d0*/  FFMA R24, R24, R88, R11 ;  /* 0x0000005818187223 */ /* 0x000fe2000000000b */
[----:B------:R-:W-:Y:S02]  /*23e0*/  LEA.HI.X R11, R104, UR5, R115, 0x1, P1 ;  /* 0x00000005680b7c11 */ /* 0x000fe400088f0c73 */
[----:B------:R-:W-:Y:S02]  /*23f0*/  ISETP.GT.AND P1, PT, R4, 0x1, PT ;  /* 0x000000010400780c */ /* 0x000fe40003f24270 */
[----:B------:R-:W-:Y:S02]  /*2400*/  F2FP.F16.F32.PACK_AB R24, RZ, R24 ;  /* 0x00000018ff18723e */ /* 0x000fe400000000ff */
[----:B------:R-:W-:-:S03]  /*2410*/  ISETP.GT.AND P2, PT, R3, RZ, P1 ;  /* 0x000000ff0300720c */ /* 0x000fc60000f44270 */
[----:B------:R0:W-:Y:S10]  /*2420*/  @P3 STG.E.U16 desc[UR38][R10.64], R24 ;  /* 0x000000180a003986 */ /* 0x0001f4000c101526 */
[----:B------:R-:W-:Y:S05]  /*2430*/  @!P2 BRA `(.L_x_35) ;  /* 0x000000000004a947 */ /* 0x000fea0003800000 */
[----:B------:R1:W5:Y:S02]  /*2440*/  LDG.E.LTC128B.U16 R5, desc[UR38][R6.64+0x2] ;  /* 0x0000022606057981 */ /* 0x000364000c1e1520 */
.L_x_35:
[----:B------:R-:W-:Y:S05]  /*2450*/  BSYNC B1 ;  /* 0x0000000000017941 */ /* 0x000fea0003800000 */
.L_x_34:
[----:B-----5:R-:W-:Y:S01]  /*2460*/  HADD2.F32 R12, -RZ, R5.H0_H0 ;  /* 0x20000005ff0c7230 */ /* 0x020fe20000004100 */
[----:B------:R-:W-:Y:S01]  /*2470*/  ISETP.GT.AND P0, PT, R3, 0x8, P0 ;  /* 0x000000080300780c */ /* 0x000fe20000704270 */
[----:B------:R-:W-:Y:S01]  /*2480*/  IMAD.WIDE.U32 R20, R100, R110, R14 ;  /* 0x0000006e64147225 */ /* 0x000fe200078e000e */
[----:B0-----:R-:W-:-:S03]  /*2490*/  PRMT R24, R5, 0x7610, R24 ;  /* 0x0000761005187816 */ /* 0x001fc60000000018 */
[----:B------:R-:W-:Y:S01]  /*24a0*/  FMUL R12, R12, R89 ;  /* 0x000000590c0c7220 */ /* 0x000fe20000400000 */
[----:B------:R-:W-:Y:S01]  /*24b0*/  IMAD.IADD R109, R109, 0x1, R21 ;  /* 0x000000016d6d7824 */ /* 0x000fe200078e0215 */
[----:B------:R-:W-:Y:S02]  /*24c0*/  IADD3 R106, P3, R106, R20, RZ ;  /* 0x000000146a6a7210 */ /* 0x000fe40007f7e0ff */
[----:B------:R-:W-:-:S03]  /*24d0*/  FFMA R12, R25, R88, R12 ;  /* 0x00000058190c7223 */ /* 0x000fc6000000000c */
[----:B------:R-:W-:Y:S01]  /*24e0*/  IMAD.X R13, R109, 0x1, R13, P3 ;  /* 0x000000016d0d7824 */ /* 0x000fe200018e060d */
[C---:B------:R-:W-:Y:S02]  /*24f0*/  LEA R14, P3, R106.reuse, R112, 0x1 ;  /* 0x000000706a0e7211 */ /* 0x040fe400078608ff */
[----:B------:R-:W-:Y:S02]  /*2500*/  F2FP.F16.F32.PACK_AB R12, RZ, R12 ;  /* 0x0000000cff0c723e */ /* 0x000fe400000000ff */
[----:B------:R-:W-:Y:S02]  /*2510*/  LEA.HI.X R15, R106, R113, R13, 0x1, P3 ;  /* 0x000000716a0f7211 */ /* 0x000fe400018f0c0d */
[----:B------:R-:W-:-:S05]  /*2520*/  PRMT R21, R12, 0x7610, R21 ;  /* 0x000076100c157816 */ /* 0x000fca0000000015 */
[----:B------:R0:W-:Y:S04]  /*2530*/  @P2 STG.E.U16 desc[UR38][R10.64+0x2], R21 ;  /* 0x000002150a002986 */ /* 0x0001e8000c101526 */
[----:B------:R-:W2:Y:S01]  /*2540*/  @P0 LDG.E.LTC128B.U16 R24, desc[UR38][R14.64] ;  /* 0x000000260e180981 */ /* 0x000ea2000c1e1520 */
[----:B------:R-:W-:Y:S01]  /*2550*/  IADD3 R20, P2, R8, R20, RZ ;  /* 0x0000001408147210 */ /* 0x000fe20007f5e0ff */
[----:B------:R-:W-:Y:S01]  /*2560*/  BSSY B1, `(.L_x_36) ;  /* 0x0000011000017945 */ /* 0x000fe20003800000 */
[C---:B------:R-:W-:Y:S02]  /*2570*/  SHF.L.U64.HI R13, R90.reuse, 0x1, R91 ;  /* 0x000000015a0d7819 */ /* 0x040fe4000001025b */
[----:B------:R-:W-:Y:S01]  /*2580*/  ISETP.GT.AND P1, PT, R3, 0x8, P1 ;  /* 0x000000080300780c */ /* 0x000fe20000f24270 */
[----:B0-----:R-:W-:Y:S01]  /*2590*/  IMAD.X R21, R9, 0x1, R109, P2 ;  /* 0x0000000109157824 */ /* 0x001fe200010e066d */
[----:B------:R-:W-:Y:S01]  /*25a0*/  LEA R12, P2, R90, R10, 0x1 ;  /* 0x0000000a5a0c7211 */ /* 0x000fe200078408ff */
[----:B------:R-:W-:-:S04]  /*25b0*/  IMAD.WIDE.U32 R20, R99, R108, R20 ;  /* 0x0000006c63147225 */ /* 0x000fc800078e0014 */
[----:B------:R-:W-:Y:S02]  /*25c0*/  IMAD.X R13, R13, 0x1, R11, P2 ;  /* 0x000000010d0d7824 */ /* 0x000fe400010e060b */
[----:B------:R-:W-:Y:S02]  /*25d0*/  IMAD.IADD R9, R105, 0x1, R21 ;  /* 0x0000000169097824 */ /* 0x000fe400078e0215 */
[----:B--2---:R-:W-:-:S05]  /*25e0*/  HADD2.F32 R8, -RZ, R24.H0_H0 ;  /* 0x20000018ff087230 */ /* 0x004fca0000004100 */
[----:B------:R-:W-:Y:S01]  /*25f0*/  FMUL R5, R8, R89 ;  /* 0x0000005908057220 */ /* 0x000fe20000400000 */
[----:B------:R-:W-:-:S03]  /*2600*/  LEA R8, P3, R20, R112, 0x1 ;  /* 0x0000007014087211 */ /* 0x000fc600078608ff */
[----:B------:R-:W-:Y:S01]  /*2610*/  FFMA R5, R26, R88, R5 ;  /* 0x000000581a057223 */ /* 0x000fe20000000005 */
[----:B------:R-:W-:-:S04]  /*2620*/  LEA.HI.X R9, R20, R113, R9, 0x1, P3 ;  /* 0x0000007114097211 */ /* 0x000fc800018f0c09 */
[----:B------:R-:W-:-:S05]  /*2630*/  F2FP.F16.F32.PACK_AB R5, RZ, R5 ;  /* 0x00000005ff05723e */ /* 0x000fca00000000ff */
[----:B------:R0:W-:Y:S01]  /*2640*/  @P0 STG.E.U16 desc[UR38][R12.64], R5 ;  /* 0x000000050c000986 */ /* 0x0001e2000c101526 */
[----:B------:R-:W-:Y:S05]  /*2650*/  @!P1 BRA `(.L_x_37) ;  /* 0x0000000000049947 */ /* 0x000fea0003800000 */
[----:B------:R2:W5:Y:S02]  /*2660*/  LDG.E.LTC128B.U16 R24, desc[UR38][R8.64+0x2] ;  /* 0x0000022608187981 */ /* 0x000564000c1e1520 */
.L_x_37:
[----:B------:R-:W-:Y:S05]  /*2670*/  BSYNC B1 ;  /* 0x0000000000017941 */ /* 0x000fea0003800000 */
.L_x_36:
[----:B-----5:R-:W-:Y:S01]  /*2680*/  HADD2.F32 R14, -RZ, R24.H0_H0 ;  /* 0x20000018ff0e7230 */ /* 0x020fe20000004100 */
[----:B------:R-:W-:Y:S01]  /*2690*/  ISETP.GT.AND P0, PT, R4, 0x8, PT ;  /* 0x000000080400780c */ /* 0x000fe20003f04270 */
[----:B------:R-:W-:Y:S03]  /*26a0*/  BSSY B1, `(.L_x_38) ;  /* 0x0000008000017945 */ /* 0x000fe60003800000 */
[----:B------:R-:W-:Y:S01]  /*26b0*/  FMUL R14, R14, R89 ;  /* 0x000000590e0e7220 */ /* 0x000fe20000400000 */
[----:B------:R-:W-:-:S03]  /*26c0*/  ISETP.GT.AND P2, PT, R3, RZ, P0 ;  /* 0x000000ff0300720c */ /* 0x000fc60000744270 */
[----:B------:R-:W-:-:S05]  /*26d0*/  FFMA R14, R27, R88, R14 ;  /* 0x000000581b0e7223 */ /* 0x000fca000000000e */
[----:B------:R-:W-:-:S05]  /*26e0*/  F2FP.F16.F32.PACK_AB R14, RZ, R14 ;  /* 0x0000000eff0e723e */ /* 0x000fca00000000ff */
[----:B------:R3:W-:Y:S01]  /*26f0*/  @P1 STG.E.U16 desc[UR38][R12.64+0x2], R14 ;  /* 0x0000020e0c001986 */ /* 0x0007e2000c101526 */
[----:B------:R-:W-:Y:S05]  /*2700*/  @!P2 BRA `(.L_x_39) ;  /* 0x000000000004a947 */ /* 0x000fea0003800000 */
[----:B------:R4:W5:Y:S02]  /*2710*/  LDG.E.LTC128B.U16 R24, desc[UR38][R6.64+0x10] ;  /* 0x0000102606187981 */ /* 0x000964000c1e1520 */
.L_x_39:
[----:B------:R-:W-:Y:S05]  /*2720*/  BSYNC B1 ;  /* 0x0000000000017941 */ /* 0x000fea0003800000 */
.L_x_38:
[----:B---3-5:R-:W-:Y:S01]  /*2730*/  HADD2.F32 R14, -RZ, R24.H0_H0 ;  /* 0x20000018ff0e7230 */ /* 0x028fe20000004100 */
[----:B------:R-:W-:Y:S01]  /*2740*/  ISETP.GT.AND P1, PT, R4, 0x9, PT ;  /* 0x000000090400780c */ /* 0x000fe20003f24270 */
[----:B------:R-:W-:Y:S03]  /*2750*/  BSSY B1, `(.L_x_40) ;  /* 0x0000008000017945 */ /* 0x000fe60003800000 */
[----:B0-----:R-:W-:Y:S01]  /*2760*/  FMUL R5, R14, R89 ;  /* 0x000000590e057220 */ /* 0x001fe20000400000 */
[----:B------:R-:W-:-:S03]  /*2770*/  ISETP.GT.AND P3, PT, R3, RZ, P1 ;  /* 0x000000ff0300720c */ /* 0x000fc60000f64270 */
[----:B------:R-:W-:-:S05]  /*2780*/  FFMA R5, R28, R88, R5 ;  /* 0x000000581c057223 */ /* 0x000fca0000000005 */
[----:B------:R-:W-:-:S05]  /*2790*/  F2FP.F16.F32.PACK_AB R5, RZ, R5 ;  /* 0x00000005ff05723e */ /* 0x000fca00000000ff */
[----:B------:R0:W-:Y:S01]  /*27a0*/  @P2 STG.E.U16 desc[UR38][R10.64+0x10], R5 ;  /* 0x000010050a002986 */ /* 0x0001e2000c101526 */
[----:B------:R-:W-:Y:S05]  /*27b0*/  @!P3 BRA `(.L_x_41) ;  /* 0x000000000004b947 */ /* 0x000fea0003800000 */
[----:B------:R3:W5:Y:S02]  /*27c0*/  LDG.E.LTC128B.U16 R24, desc[UR38][R6.64+0x12] ;  /* 0x0000122606187981 */ /* 0x000764000c1e1520 */
.L_x_41:
[----:B------:R-:W-:Y:S05]  /*27d0*/  BSYNC B1 ;  /* 0x0000000000017941 */ /* 0x000fea0003800000 */
.L_x_40:
[----:B-----5:R-:W-:Y:S01]  /*27e0*/  HADD2.F32 R14, -RZ, R24.H0_H0 ;  /* 0x20000018ff0e7230 */ /* 0x020fe20000004100 */
[----:B------:R-:W-:Y:S01]  /*27f0*/  ISETP.GT.AND P0, PT, R3, 0x8, P0 ;  /* 0x000000080300780c */ /* 0x000fe20000704270 */
[----:B------:R-:W-:Y:S03]  /*2800*/  BSSY B1, `(.L_x_42) ;  /* 0x0000007000017945 */ /* 0x000fe60003800000 */
[----:B------:R-:W-:-:S04]  /*2810*/  FMUL R14, R14, R89 ;  /* 0x000000590e0e7220 */ /* 0x000fc80000400000 */
[----:B------:R-:W-:-:S05]  /*2820*/  FFMA R14, R29, R88, R14 ;  /* 0x000000581d0e7223 */ /* 0x000fca000000000e */
[----:B------:R-:W-:-:S05]  /*2830*/  F2FP.F16.F32.PACK_AB R14, RZ, R14 ;  /* 0x0000000eff0e723e */ /* 0x000fca00000000ff */
[----:B------:R0:W-:Y:S01]  /*2840*/  @P3 STG.E.U16 desc[UR38][R10.64+0x12], R14 ;  /* 0x0000120e0a003986 */ /* 0x0001e2000c101526 */
[----:B------:R-:W-:Y:S05]  /*2850*/  @!P0 BRA `(.L_x_43) ;  /* 0x0000000000048947 */ /* 0x000fea0003800000 */
[----:B------:R0:W5:Y:S02]  /*2860*/  LDG.E.LTC128B.U16 R24, desc[UR38][R8.64+0x10] ;  /* 0x0000102608187981 */ /* 0x000164000c1e1520 */
.L_x_43:
[----:B------:R-:W-:Y:S05]  /*2870*/  BSYNC B1 ;  /* 0x0000000000017941 */ /* 0x000fea0003800000 */
.L_x_42:
[----:B0----5:R-:W-:Y:S01]  /*2880*/  HADD2.F32 R14, -RZ, R24.H0_H0 ;  /* 0x20000018ff0e7230 */ /* 0x021fe20000004100 */
        /* <DEDUP_REMOVED lines=8> */
.L_x_45:
[----:B------:R-:W-:Y:S05]  /*2910*/  BSYNC B1 ;  /* 0x0000000000017941 */ /* 0x000fea0003800000 */
.L_x_44:
        /* <DEDUP_REMOVED lines=10> */
.L_x_47:
[----:B------:R-:W-:Y:S05]  /*29c0*/  BSYNC B1 ;  /* 0x0000000000017941 */ /* 0x000fea0003800000 */
.L_x_46:
[----:B0----5:R-:W-:Y:S01]  /*29d0*/  HADD2.F32 R14, -RZ, R24.H0_H0 ;  /* 0x20000018ff0e7230 */ /* 0x021fe20000004100 */
        /* <DEDUP_REMOVED lines=9> */
.L_x_49:
[----:B------:R-:W-:Y:S05]  /*2a70*/  BSYNC B1 ;  /* 0x0000000000017941 */ /* 0x000fea0003800000 */
.L_x_48:
        /* <DEDUP_REMOVED lines=9> */
.L_x_51:
[----:B------:R-:W-:Y:S05]  /*2b10*/  BSYNC B1 ;  /* 0x0000000000017941 */ /* 0x000fea0003800000 */
.L_x_50:
        /* <DEDUP_REMOVED lines=9> */
.L_x_53:
[----:B------:R-:W-:Y:S05]  /*2bb0*/  BSYNC B1 ;  /* 0x0000000000017941 */ /* 0x000fea0003800000 */
.L_x_52:
        /* <DEDUP_REMOVED lines=10> */
.L_x_55:
[----:B------:R-:W-:Y:S05]  /*2c60*/  BSYNC B1 ;  /* 0x0000000000017941 */ /* 0x000fea0003800000 */
.L_x_54:
        /* <DEDUP_REMOVED lines=10> */
.L_x_57:
[----:B------:R-:W-:Y:S05]  /*2d10*/  BSYNC B1 ;  /* 0x0000000000017941 */ /* 0x000fea0003800000 */
.L_x_56:
        /* <DEDUP_REMOVED lines=9> */
.L_x_59:
[----:B------:R-:W-:Y:S05]  /*2db0*/  BSYNC B1 ;  /* 0x0000000000017941 */ /* 0x000fea0003800000 */
.L_x_58:
        /* <DEDUP_REMOVED lines=9> */
.L_x_61:
[----:B------:R-:W-:Y:S05]  /*2e50*/  BSYNC B1 ;  /* 0x0000000000017941 */ /* 0x000fea0003800000 */
.L_x_60:
        /* <DEDUP_REMOVED lines=10> */
.L_x_63:
[----:B------:R-:W-:Y:S05]  /*2f00*/  BSYNC B1 ;  /* 0x0000000000017941 */ /* 0x000fea0003800000 */
.L_x_62:
        /* <DEDUP_REMOVED lines=10> */
.L_x_65:
[----:B------:R-:W-:Y:S05]  /*2fb0*/  BSYNC B1 ;  /* 0x0000000000017941 */ /* 0x000fea0003800000 */
.L_x_64:
        /* <DEDUP_REMOVED lines=9> */
.L_x_67:
[----:B------:R-:W-:Y:S05]  /*3050*/  BSYNC B1 ;  /* 0x0000000000017941 */ /* 0x000fea0003800000 */
.L_x_66:
        /* <DEDUP_REMOVED lines=9> */
.L_x_69:
[----:B------:R-:W-:Y:S05]  /*30f0*/  BSYNC B1 ;  /* 0x0000000000017941 */ /* 0x000fea0003800000 */
.L_x_68:
        /* <DEDUP_REMOVED lines=10> */
.L_x_71:
[----:B------:R-:W-:Y:S05]  /*31a0*/  BSYNC B1 ;  /* 0x0000000000017941 */ /* 0x000fea0003800000 */
.L_x_70:
        /* <DEDUP_REMOVED lines=10> */
.L_x_73:
[----:B------:R-:W-:Y:S05]  /*3250*/  BSYNC B1 ;  /* 0x0000000000017941 */ /* 0x000fea0003800000 */
.L_x_72:
        /* <DEDUP_REMOVED lines=9> */
.L_x_75:
[----:B------:R-:W-:Y:S05]  /*32f0*/  BSYNC B1 ;  /* 0x0000000000017941 */ /* 0x000fea0003800000 */
.L_x_74:
        /* <DEDUP_REMOVED lines=9> */
.L_x_77:
[----:B------:R-:W-:Y:S05]  /*3390*/  BSYNC B1 ;  /* 0x0000000000017941 */ /* 0x000fea0003800000 */
.L_x_76:
        /* <DEDUP_REMOVED lines=10> */
.L_x_79:
[----:B------:R-:W-:Y:S05]  /*3440*/  BSYNC B1 ;  /* 0x0000000000017941 */ /* 0x000fea0003800000 */
.L_x_78:
        /* <DEDUP_REMOVED lines=10> */
.L_x_81:
[----:B------:R-:W-:Y:S05]  /*34f0*/  BSYNC B1 ;  /* 0x0000000000017941 */ /* 0x000fea0003800000 */
.L_x_80:
        /* <DEDUP_REMOVED lines=9> */
.L_x_83:
[----:B------:R-:W-:Y:S05]  /*3590*/  BSYNC B1 ;  /* 0x0000000000017941 */ /* 0x000fea0003800000 */
.L_x_82:
        /* <DEDUP_REMOVED lines=9> */
.L_x_85:
[----:B------:R-:W-:Y:S05]  /*3630*/  BSYNC B1 ;  /* 0x0000000000017941 */ /* 0x000fea0003800000 */
.L_x_84:
        /* <DEDUP_REMOVED lines=10> */
.L_x_87:
[----:B------:R-:W-:Y:S05]  /*36e0*/  BSYNC B1 ;  /* 0x0000000000017941 */ /* 0x000fea0003800000 */
.L_x_86:
        /* <DEDUP_REMOVED lines=10> */
.L_x_89:
[----:B------:R-:W-:Y:S05]  /*3790*/  BSYNC B1 ;  /* 0x0000000000017941 */ /* 0x000fea0003800000 */
.L_x_88:
        /* <DEDUP_REMOVED lines=9> */
.L_x_91:
[----:B------:R-:W-:Y:S05]  /*3830*/  BSYNC B1 ;  /* 0x0000000000017941 */ /* 0x000fea0003800000 */
.L_x_90:
        /* <DEDUP_REMOVED lines=9> */
.L_x_93:
[----:B------:R-:W-:Y:S05]  /*38d0*/  BSYNC B1 ;  /* 0x0000000000017941 */ /* 0x000fea0003800000 */
.L_x_92:
        /* <DEDUP_REMOVED lines=10> */
.L_x_95:
[----:B------:R-:W-:Y:S05]  /*3980*/  BSYNC B1 ;  /* 0x0000000000017941 */ /* 0x000fea0003800000 */
.L_x_94:
        /* <DEDUP_REMOVED lines=10> */
.L_x_97:
[----:B------:R-:W-:Y:S05]  /*3a30*/  BSYNC B1 ;  /* 0x0000000000017941 */ /* 0x000fea0003800000 */
.L_x_96:
        /* <DEDUP_REMOVED lines=9> */
.L_x_99:
[----:B------:R-:W-:Y:S05]  /*3ad0*/  BSYNC B1 ;  /* 0x0000000000017941 */ /* 0x000fea0003800000 */
.L_x_98:
        /* <DEDUP_REMOVED lines=9> */
.L_x_101:
[----:B------:R-:W-:Y:S05]  /*3b70*/  BSYNC B1 ;  /* 0x0000000000017941 */ /* 0x000fea0003800000 */
.L_x_100:
        /* <DEDUP_REMOVED lines=10> */
.L_x_103:
[----:B------:R-:W-:Y:S05]  /*3c20*/  BSYNC B1 ;  /* 0x0000000000017941 */ /* 0x000fea0003800000 */
.L_x_102:
        /* <DEDUP_REMOVED lines=10> */
.L_x_105:
[----:B------:R-:W-:Y:S05]  /*3cd0*/  BSYNC B1 ;  /* 0x0000000000017941 */ /* 0x000fea0003800000 */
.L_x_104:
        /* <DEDUP_REMOVED lines=9> */
.L_x_107:
[----:B------:R-:W-:Y:S05]  /*3d70*/  BSYNC B1 ;  /* 0x0000000000017941 */ /* 0x000fea0003800000 */
.L_x_106:
        /* <DEDUP_REMOVED lines=9> */
.L_x_109:
[----:B------:R-:W-:Y:S05]  /*3e10*/  BSYNC B1 ;  /* 0x0000000000017941 */ /* 0x000fea0003800000 */
.L_x_108:
        /* <DEDUP_REMOVED lines=10> */
.L_x_111:
[----:B------:R-:W-:Y:S05]  /*3ec0*/  BSYNC B1 ;  /* 0x0000000000017941 */ /* 0x000fea0003800000 */
.L_x_110:
        /* <DEDUP_REMOVED lines=10> */
.L_x_113:
[----:B------:R-:W-:Y:S05]  /*3f70*/  BSYNC B1 ;  /* 0x0000000000017941 */ /* 0x000fea0003800000 */
.L_x_112:
        /* <DEDUP_REMOVED lines=9> */
.L_x_115:
[----:B------:R-:W-:Y:S05]  /*4010*/  BSYNC B1 ;  /* 0x0000000000017941 */ /* 0x000fea0003800000 */
.L_x_114:
        /* <DEDUP_REMOVED lines=9> */
.L_x_117:
[----:B------:R-:W-:Y:S05]  /*40b0*/  BSYNC B1 ;  /* 0x0000000000017941 */ /* 0x000fea0003800000 */
.L_x_116:
        /* <DEDUP_REMOVED lines=10> */
.L_x_119:
[----:B------:R-:W-:Y:S05]  /*4160*/  BSYNC B1 ;  /* 0x0000000000017941 */ /* 0x000fea0003800000 */
.L_x_118:
        /* <DEDUP_REMOVED lines=10> */
.L_x_121:
[----:B------:R-:W-:Y:S05]  /*4210*/  BSYNC B1 ;  /* 0x0000000000017941 */ /* 0x000fea0003800000 */
.L_x_120:
        /* <DEDUP_REMOVED lines=9> */
.L_x_123:
[----:B------:R-:W-:Y:S05]  /*42b0*/  BSYNC B1 ;  /* 0x0000000000017941 */ /* 0x000fea0003800000 */
.L_x_122:
        /* <DEDUP_REMOVED lines=9> */
.L_x_125:
[----:B------:R-:W-:Y:S05]  /*4350*/  BSYNC B1 ;  /* 0x0000000000017941 */ /* 0x000fea0003800000 */
.L_x_124:
        /* <DEDUP_REMOVED lines=10> */
.L_x_127:
[----:B------:R-:W-:Y:S05]  /*4400*/  BSYNC B1 ;  /* 0x0000000000017941 */ /* 0x000fea0003800000 */
.L_x_126:
        /* <DEDUP_REMOVED lines=10> */
.L_x_129:
[----:B------:R-:W-:Y:S05]  /*44b0*/  BSYNC B1 ;  /* 0x0000000000017941 */ /* 0x000fea0003800000 */
.L_x_128:
        /* <DEDUP_REMOVED lines=9> */
.L_x_131:
[----:B------:R-:W-:Y:S05]  /*4550*/  BSYNC B1 ;  /* 0x0000000000017941 */ /* 0x000fea0003800000 */
.L_x_130:
        /* <DEDUP_REMOVED lines=9> */
.L_x_133:
[----:B------:R-:W-:Y:S05]  /*45f0*/  BSYNC B1 ;  /* 0x0000000000017941 */ /* 0x000fea0003800000 */
.L_x_132:
        /* <DEDUP_REMOVED lines=10> */
.L_x_135:
[----:B------:R-:W-:Y:S05]  /*46a0*/  BSYNC B1 ;  /* 0x0000000000017941 */ /* 0x000fea0003800000 */
.L_x_134:
        /* <DEDUP_REMOVED lines=10> */
.L_x_137:
[----:B------:R-:W-:Y:S05]  /*4750*/  BSYNC B1 ;  /* 0x0000000000017941 */ /* 0x000fea0003800000 */
.L_x_136:
        /* <DEDUP_REMOVED lines=9> */
.L_x_139:
[----:B------:R-:W-:Y:S05]  /*47f0*/  BSYNC B1 ;  /* 0x0000000000017941 */ /* 0x000fea0003800000 */
.L_x_138:
        /* <DEDUP_REMOVED lines=9> */
.L_x_141:
[----:B------:R-:W-:Y:S05]  /*4890*/  BSYNC B1 ;  /* 0x0000000000017941 */ /* 0x000fea0003800000 */
.L_x_140:
        /* <DEDUP_REMOVED lines=10> */
.L_x_143:
[----:B------:R-:W-:Y:S05]  /*4940*/  BSYNC B1 ;  /* 0x0000000000017941 */ /* 0x000fea0003800000 */
.L_x_142:
        /* <DEDUP_REMOVED lines=10> */
.L_x_145:
[----:B------:R-:W-:Y:S05]  /*49f0*/  BSYNC B1 ;  /* 0x0000000000017941 */ /* 0x000fea0003800000 */
.L_x_144:
        /* <DEDUP_REMOVED lines=9> */
.L_x_147:
[----:B------:R-:W-:Y:S05]  /*4a90*/  BSYNC B1 ;  /* 0x0000000000017941 */ /* 0x000fea0003800000 */
.L_x_146:
        /* <DEDUP_REMOVED lines=9> */
.L_x_149:
[----:B------:R-:W-:Y:S05]  /*4b30*/  BSYNC B1 ;  /* 0x0000000000017941 */ /* 0x000fea0003800000 */
.L_x_148:
        /* <DEDUP_REMOVED lines=10> */
.L_x_151:
[----:B------:R-:W-:Y:S05]  /*4be0*/  BSYNC B1 ;  /* 0x0000000000017941 */ /* 0x000fea0003800000 */
.L_x_150:
[----:B0----5:R-:W-:Y:S01]  /*4bf0*/  HADD2.F32 R14, -RZ, R24.H0_H0 ;  /* 0x20000018ff0e7230 */ /* 0x021fe20000004100 */
[----:B------:R-:W-:Y:S01]  /*4c00*/  ISETP.GT.AND P1, PT, R4, 0x79, PT ;  /* 0x000000790400780c */ /* 0x000fe20003f24270 */
[----:B------:R-:W-:Y:S01]  /*4c10*/  @P2 IMAD.MOV.U32 R4, RZ, RZ, R10 ;  /* 0x000000ffff042224 */ /* 0x000fe200078e000a */
[----:B------:R-:W-:Y:S02]  /*4c20*/  BSSY B1, `(.L_x_152) ;  /* 0x000000a000017945 */ /* 0x000fe40003800000 */
[----:B------:R-:W-:Y:S01]  /*4c30*/  FMUL R5, R14, R89 ;  /* 0x000000590e057220 */ /* 0x000fe20000400000 */
[----:B------:R-:W-:-:S03]  /*4c40*/  ISETP.GT.AND P3, PT, R3, RZ, P1 ;  /* 0x000000ff0300720c */ /* 0x000fc60000f64270 */
[----:B------:R-:W-:-:S05]  /*4c50*/  FFMA R5, R84, R88, R5 ;  /* 0x0000005854057223 */ /* 0x000fca0000000005 */
[----:B------:R-:W-:-:S04]  /*4c60*/  F2FP.F16.F32.PACK_AB R5, RZ, R5 ;  /* 0x00000005ff05723e */ /* 0x000fc800000000ff */
[----:B------:R-:W-:Y:S01]  /*4c70*/  PRMT R14, R5, 0x7610, R14 ;  /* 0x00007610050e7816 */ /* 0x000fe2000000000e */
[----:B------:R-:W-:-:S05]  /*4c80*/  @P2 IMAD.MOV.U32 R5, RZ, RZ, R11 ;  /* 0x000000ffff052224 */ /* 0x000fca00078e000b */
[----:B------:R0:W-:Y:S01]  /*4c90*/  @P2 STG.E.U16 desc[UR38][R4.64+0xf0], R14 ;  /* 0x0000f00e04002986 */ /* 0x0001e2000c101526 */
[----:B------:R-:W-:Y:S05]  /*4ca0*/  @!P3 BRA `(.L_x_153) ;  /* 0x000000000004b947 */ /* 0x000fea0003800000 */
[----:B------:R0:W5:Y:S02]  /*4cb0*/  LDG.E.LTC128B.U16 R24, desc[UR38][R6.64+0xf2] ;  /* 0x0000f22606187981 */ /* 0x000164000c1e1520 */
.L_x_153:
[----:B------:R-:W-:Y:S05]  /*4cc0*/  BSYNC B1 ;  /* 0x0000000000017941 */ /* 0x000fea0003800000 */
.L_x_152:
        /* <DEDUP_REMOVED lines=9> */
.L_x_155:
[----:B------:R-:W-:Y:S05]  /*4d60*/  BSYNC B1 ;  /* 0x0000000000017941 */ /* 0x000fea0003800000 */
.L_x_154:
[----:B0----5:R-:W-:Y:S01]  /*4d70*/  HADD2.F32 R4, -RZ, R24.H0_H0 ;  /* 0x20000018ff047230 */ /* 0x021fe20000004100 */
[----:B------:R-:W-:Y:S01]  /*4d80*/  ISETP.GT.AND P1, PT, R3, 0x8, P1 ;  /* 0x000000080300780c */ /* 0x000fe20000f24270 */
[----:B------:R-:W-:Y:S03]  /*4d90*/  BSSY B1, `(.L_x_156) ;  /* 0x000000a000017945 */ /* 0x000fe60003800000 */
[----:B------:R-:W-:Y:S01]  /*4da0*/  FMUL R5, R4, R89 ;  /* 0x0000005904057220 */ /* 0x000fe20000400000 */
[----:B------:R-:W-:-:S03]  /*4db0*/  @P0 IMAD.MOV.U32 R4, RZ, RZ, R12 ;  /* 0x000000ffff040224 */ /* 0x000fc600078e000c */
[----:B------:R-:W-:-:S05]  /*4dc0*/  FFMA R5, R86, R88, R5 ;  /* 0x0000005856057223 */ /* 0x000fca0000000005 */
[----:B------:R-:W-:-:S04]  /*4dd0*/  F2FP.F16.F32.PACK_AB R5, RZ, R5 ;  /* 0x00000005ff05723e */ /* 0x000fc800000000ff */
[----:B-1-34-:R-:W-:Y:S01]  /*4de0*/  PRMT R6, R5, 0x7610, R6 ;  /* 0x0000761005067816 */ /* 0x01afe20000000006 */
[----:B------:R-:W-:-:S05]  /*4df0*/  @P0 IMAD.MOV.U32 R5, RZ, RZ, R13 ;  /* 0x000000ffff050224 */ /* 0x000fca00078e000d */
[----:B------:R0:W-:Y:S01]  /*4e00*/  @P0 STG.E.U16 desc[UR38][R4.64+0xf0], R6 ;  /* 0x0000f00604000986 */ /* 0x0001e2000c101526 */
[----:B------:R-:W-:Y:S05]  /*4e10*/  @!P1 BRA `(.L_x_157) ;  /* 0x0000000000049947 */ /* 0x000fea0003800000 */
[----:B------:R1:W5:Y:S02]  /*4e20*/  LDG.E.LTC128B.U16 R24, desc[UR38][R8.64+0xf2] ;  /* 0x0000f22608187981 */ /* 0x000364000c1e1520 */
.L_x_157:
[----:B------:R-:W-:Y:S05]  /*4e30*/  BSYNC B1 ;  /* 0x0000000000017941 */ /* 0x000fea0003800000 */
.L_x_156:
[----:B------:R-:W-:Y:S05]  /*4e40*/  @!P1 BRA `(.L_x_158) ;  /* 0x0000001000d09947 */ /* 0x000fea0003800000 */
[----:B-----5:R-:W-:-:S05]  /*4e50*/  HADD2.F32 R24, -RZ, R24.H0_H0 ;  /* 0x20000018ff187230 */ /* 0x020fca0000004100 */
[----:B------:R-:W-:-:S04]  /*4e60*/  FMUL R24, R24, R89 ;  /* 0x0000005918187220 */ /* 0x000fc80000400000 */
[----:B------:R-:W-:-:S05]  /*4e70*/  FFMA R24, R87, R88, R24 ;  /* 0x0000005857187223 */ /* 0x000fca0000000018 */
[----:B------:R-:W-:-:S05]  /*4e80*/  F2FP.F16.F32.PACK_AB R24, RZ, R24 ;  /* 0x00000018ff18723e */ /* 0x000fca00000000ff */
[----:B------:R3:W-:Y:S01]  /*4e90*/  STG.E.U16 desc[UR38][R12.64+0xf2], R24 ;  /* 0x0000f2180c007986 */ /* 0x0007e2000c101526 */
[----:B------:R-:W-:Y:S05]  /*4ea0*/  BRA `(.L_x_158) ;  /* 0x0000001000b87947 */ /* 0x000fea0003800000 */
.L_x_33:
[----:B------:R-:W-:Y:S01]  /*4eb0*/  ISETP.GT.AND P2, PT, R4, 0x1, PT ;  /* 0x000000010400780c */ /* 0x000fe20003f44270 */
[----:B------:R-:W-:Y:S01]  /*4ec0*/  ULDC.64 UR4, c[0x0][0x5c0] ;  /* 0x0001700000047ab9 */ /* 0x000fe20000000a00 */
[-C--:B------:R-:W-:Y:S01]  /*4ed0*/  FMUL R24, R24, R88.reuse ;  /* 0x0000005818187220 */ /* 0x080fe20000400000 */
[-C--:B------:R-:W-:Y:S01]  /*4ee0*/  FMUL R25, R25, R88.reuse ;  /* 0x0000005819197220 */ /* 0x080fe20000400000 */
[----:B------:R-:W-:Y:S01]  /*4ef0*/  ISETP.GT.AND P1, PT, R3, RZ, P2 ;  /* 0x000000ff0300720c */ /* 0x000fe20001724270 */
[-C--:B------:R-:W-:Y:S01]  /*4f00*/  FMUL R26, R26, R88.reuse ;  /* 0x000000581a1a7220 */ /* 0x080fe20000400000 */
[----:B------:R-:W-:Y:S01]  /*4f10*/  LEA R6, P4, R104, UR4, 0x1 ;  /* 0x0000000468067c11 */ /* 0x000fe2000f8808ff */
[----:B------:R-:W-:Y:S01]  /*4f20*/  FMUL R27, R27, R88 ;  /* 0x000000581b1b7220 */ /* 0x000fe20000400000 */
[----:B------:R-:W-:Y:S01]  /*4f30*/  F2FP.F16.F32.PACK_AB R24, RZ, R24 ;  /* 0x00000018ff18723e */ /* 0x000fe200000000ff */
[-C--:B------:R-:W-:Y:S01]  /*4f40*/  FMUL R28, R28, R88.reuse ;  /* 0x000000581c1c7220 */ /* 0x080fe20000400000 */
[----:B------:R-:W-:Y:S01]  /*4f50*/  LEA.HI.X R7, R104, UR5, R115, 0x1, P4 ;  /* 0x0000000568077c11 */ /* 0x000fe2000a0f0c73 */
[-C--:B------:R-:W-:Y:S01]  /*4f60*/  FMUL R29, R29, R88.reuse ;  /* 0x000000581d1d7220 */ /* 0x080fe20000400000 */
[----:B------:R-:W-:Y:S01]  /*4f70*/  F2FP.F16.F32.PACK_AB R25, RZ, R25 ;  /* 0x00000019ff19723e */ /* 0x000fe200000000ff */
[-C--:B------:R-:W-:Y:S01]  /*4f80*/  FMUL R30, R30, R88.reuse ;  /* 0x000000581e1e7220 */ /* 0x080fe20000400000 */
[----:B------:R-:W-:Y:S01]  /*4f90*/  ISETP.GT.AND P2, PT, R3, 0x8, P2 ;  /* 0x000000080300780c */ /* 0x000fe20001744270 */
[----:B------:R-:W-:Y:S01]  /*4fa0*/  @P3 STG.E.U16 desc[UR38][R6.64], R24 ;  /* 0x0000001806003986 */ /* 0x000fe2000c101526 */
[C---:B------:R-:W-:Y:S01]  /*4fb0*/  SHF.L.U64.HI R5, R90.reuse, 0x1, R91 ;  /* 0x000000015a057819 */ /* 0x040fe2000001025b */
[----:B------:R-:W-:Y:S01]  /*4fc0*/  FMUL R31, R31, R88 ;  /* 0x000000581f1f7220 */ /* 0x000fe20000400000 */
[----:B------:R-:W-:Y:S01]  /*4fd0*/  LEA R8, P3, R90, R6, 0x1 ;  /* 0x000000065a087211 */ /* 0x000fe200078608ff */
[----:B------:R-:W-:Y:S01]  /*4fe0*/  @P1 STG.E.U16 desc[UR38][R6.64+0x2], R25 ;  /* 0x0000021906001986 */ /* 0x000fe2000c101526 */
[----:B------:R-:W-:Y:S01]  /*4ff0*/  ISETP.GT.AND P1, PT, R3, 0x8, P0 ;  /* 0x000000080300780c */ /* 0x000fe20000724270 */
[----:B------:R-:W-:Y:S01]  /*5000*/  FMUL R32, R32, R88 ;  /* 0x0000005820207220 */ /* 0x000fe20000400000 */
[----:B------:R-:W-:Y:S01]  /*5010*/  F2FP.F16.F32.PACK_AB R26, RZ, R26 ;  /* 0x0000001aff1a723e */ /* 0x000fe200000000ff */
[----:B------:R-:W-:Y:S01]  /*5020*/  IMAD.X R9, R5, 0x1, R7, P3 ;  /* 0x0000000105097824 */ /* 0x000fe200018e0607 */
[----:B------:R-:W-:Y:S01]  /*5030*/  F2FP.F16.F32.PACK_AB R27, RZ, R27 ;  /* 0x0000001bff1b723e */ /* 0x000fe200000000ff */
[-C--:B------:R-:W-:Y:S01]  /*5040*/  FMUL R33, R33, R88.reuse ;  /* 0x0000005821217220 */ /* 0x080fe20000400000 */
[----:B------:R-:W-:Y:S01]  /*5050*/  ISETP.GT.AND P0, PT, R4, 0x8, PT ;  /* 0x000000080400780c */ /* 0x000fe20003f04270 */
[----:B------:R-:W-:Y:S01]  /*5060*/  FMUL R34, R34, R88 ;  /* 0x0000005822227220 */ /* 0x000fe20000400000 */
[----:B------:R-:W-:Y:S01]  /*5070*/  F2FP.F16.F32.PACK_AB R28, RZ, R28 ;  /* 0x0000001cff1c723e */ /* 0x000fe200000000ff */
[-C--:B------:R-:W-:Y:S01]  /*5080*/  FMUL R35, R35, R88.reuse ;  /* 0x0000005823237220 */ /* 0x080fe20000400000 */
[C---:B------:R-:W-:Y:S01]  /*5090*/  ISETP.GT.AND P4, PT, R3.reuse, RZ, P0 ;  /* 0x000000ff0300720c */ /* 0x040fe20000784270 */
[-C--:B------:R-:W-:Y:S01]  /*50a0*/  FMUL R36, R36, R88.reuse ;  /* 0x0000005824247220 */ /* 0x080fe20000400000 */
[----:B------:R-:W-:Y:S01]  /*50b0*/  F2FP.F16.F32.PACK_AB R29, RZ, R29 ;  /* 0x0000001dff1d723e */ /* 0x000fe200000000ff */
[----:B------:R-:W-:Y:S01]  /*50c0*/  @P1 STG.E.U16 desc[UR38][R8.64], R26 ;  /* 0x0000001a08001986 */ /* 0x000fe2000c101526 */
[----:B------:R-:W-:Y:S01]  /*50d0*/  ISETP.GT.AND P1, PT, R3, 0x8, P0 ;  /* 0x000000080300780c */ /* 0x000fe20000724270 */
[----:B------:R-:W-:Y:S01]  /*50e0*/  FMUL R37, R37, R88 ;  /* 0x0000005825257220 */ /* 0x000fe20000400000 */
[----:B------:R-:W-:Y:S01]  /*50f0*/  F2FP.F16.F32.PACK_AB R30, RZ, R30 ;  /* 0x0000001eff1e723e */ /* 0x000fe200000000ff */
[----:B------:R-:W-:Y:S01]  /*5100*/  @P2 STG.E.U16 desc[UR38][R8.64+0x2], R27 ;  /* 0x0000021b08002986 */ /* 0x000fe2000c101526 */
[----:B------:R-:W-:Y:S01]  /*5110*/  ISETP.GT.AND P2, PT, R4, 0x9, PT ;  /* 0x000000090400780c */ /* 0x000fe20003f44270 */
[-C--:B------:R-:W-:Y:S01]  /*5120*/  FMUL R38, R38, R88.reuse ;  /* 0x0000005826267220 */ /* 0x080fe20000400000 */
[----:B------:R-:W-:Y:S01]  /*5130*/  F2FP.F16.F32.PACK_AB R31, RZ, R31 ;  /* 0x0000001fff1f723e */ /* 0x000fe200000000ff */
[-C--:B------:R-:W-:Y:S01]  /*5140*/  FMUL R39, R39, R88.reuse ;  /* 0x0000005827277220 */ /* 0x080fe20000400000 */
[C---:B------:R-:W-:Y:S01]  /*5150*/  ISETP.GT.AND P3, PT, R3.reuse, RZ, P2 ;  /* 0x000000ff0300720c */ /* 0x040fe20001764270 */
[----:B------:R-:W-:Y:S01]  /*5160*/  @P4 STG.E.U16 desc[UR38][R6.64+0x10], R28 ;  /* 0x0000101c06004986 */ /* 0x000fe2000c101526 */
[----:B------:R-:W-:Y:S01]  /*5170*/  ISETP.GT.AND P2, PT, R3, 0x8, P2 ;  /* 0x000000080300780c */ /* 0x000fe20001744270 */
[-C--:B------:R-:W-:Y:S01]  /*5180*/  FMUL R40, R40, R88.reuse ;  /* 0x0000005828287220 */ /* 0x080fe20000400000 */
[----:B------:R-:W-:Y:S01]  /*5190*/  ISETP.GT.AND P0, PT, R4, 0x10, PT ;  /* 0x000000100400780c */ /* 0x000fe20003f04270 */
[----:B------:R-:W-:Y:S01]  /*51a0*/  FMUL R41, R41, R88 ;  /* 0x0000005829297220 */ /* 0x000fe20000400000 */
[----:B------:R-:W-:Y:S01]  /*51b0*/  F2FP.F16.F32.PACK_AB R32, RZ, R32 ;  /* 0x00000020ff20723e */ /* 0x000fe200000000ff */
[-C--:B------:R-:W-:Y:S01]  /*51c0*/  FMUL R42, R42, R88.reuse ;  /* 0x000000582a2a7220 */ /* 0x080fe20000400000 */
[----:B------:R-:W-:Y:S01]  /*51d0*/  ISETP.GT.AND P4, PT, R3, RZ, P0 ;  /* 0x000000ff0300720c */ /* 0x000fe20000784270 */
[-C--:B------:R-:W-:Y:S01]  /*51e0*/  FMUL R43, R43, R88.reuse ;  /* 0x000000582b2b7220 */ /* 0x080fe20000400000 */
[----:B------:R-:W-:Y:S01]  /*51f0*/  F2FP.F16.F32.PACK_AB R33, RZ, R33 ;  /* 0x00000021ff21723e */ /* 0x000fe200000000ff */
[----:B------:R-:W-:Y:S01]  /*5200*/  FMUL R44, R44, R88 ;  /* 0x000000582c2c7220 */ /* 0x000fe20000400000 */
[----:B------:R-:W-:Y:S01]  /*5210*/  F2FP.F16.F32.PACK_AB R34, RZ, R34 ;  /* 0x00000022ff22723e */ /* 0x000fe200000000ff */
[----:B------:R-:W-:Y:S01]  /*5220*/  @P3 STG.E.U16 desc[UR38][R6.64+0x12], R29 ;  /* 0x0000121d06003986 */ /* 0x000fe2000c101526 */
[----:B------:R-:W-:Y:S01]  /*5230*/  ISETP.GT.AND P3, PT, R4, 0x11, PT ;  /* 0x000000110400780c */ /* 0x000fe20003f64270 */
[-C--:B------:R-:W-:Y:S01]  /*5240*/  FMUL R45, R45, R88.reuse ;  /* 0x000000582d2d7220 */ /* 0x080fe20000400000 */
[----:B------:R-:W-:Y:S01]  /*5250*/  F2FP.F16.F32.PACK_AB R35, RZ, R35 ;  /* 0x00000023ff23723e */ /* 0x000fe200000000ff */
[----:B------:R-:W-:Y:S01]  /*5260*/  @P1 STG.E.U16 desc[UR38][R8.64+0x10], R30 ;  /* 0x0000101e08001986 */ /* 0x000fe2000c101526 */
[C---:B------:R-:W-:Y:S01]  /*5270*/  ISETP.GT.AND P1, PT, R3.reuse, 0x8, P0 ;  /* 0x000000080300780c */ /* 0x040fe20000724270 */
[-C--:B------:R-:W-:Y:S01]  /*5280*/  FMUL R46, R46, R88.reuse ;  /* 0x000000582e2e7220 */ /* 0x080fe20000400000 */
[----:B------:R-:W-:Y:S01]  /*5290*/  ISETP.GT.AND P0, PT, R4, 0x18, PT ;  /* 0x000000180400780c */ /* 0x000fe20003f04270 */
[----:B------:R-:W-:Y:S01]  /*52a0*/  @P2 STG.E.U16 desc[UR38][R8.64+0x12], R31 ;  /* 0x0000121f08002986 */ /* 0x000fe2000c101526 */
[----:B------:R-:W-:Y:S01]  /*52b0*/  ISETP.GT.AND P2, PT, R3, RZ, P3 ;  /* 0x000000ff0300720c */ /* 0x000fe20001f44270 */
[-C--:B------:R-:W-:Y:S01]  /*52c0*/  FMUL R47, R47, R88.reuse ;  /* 0x000000582f2f7220 */ /* 0x080fe20000400000 */
[C---:B------:R-:W-:Y:S01]  /*52d0*/  ISETP.GT.AND P3, PT, R3.reuse, 0x8, P3 ;  /* 0x000000080300780c */ /* 0x040fe20001f64270 */
[----:B------:R-:W-:Y:S01]  /*52e0*/  @P4 STG.E.U16 desc[UR38][R6.64+0x20], R32 ;  /* 0x0000202006004986 */ /* 0x000fe2000c101526 */
[----:B------:R-:W-:Y:S01]  /*52f0*/  ISETP.GT.AND P4, PT, R3, RZ, P0 ;  /* 0x000000ff0300720c */ /* 0x000fe20000784270 */
[----:B------:R-:W-:Y:S01]  /*5300*/  FMUL R48, R48, R88 ;  /* 0x0000005830307220 */ /* 0x000fe20000400000 */
[----:B------:R-:W-:Y:S01]  /*5310*/  F2FP.F16.F32.PACK_AB R36, RZ, R36 ;  /* 0x00000024ff24723e */ /* 0x000fe200000000ff */
[-C--:B------:R-:W-:Y:S01]  /*5320*/  FMUL R49, R49, R88.reuse ;  /* 0x0000005831317220 */ /* 0x080fe20000400000 */
[----:B------:R-:W-:Y:S01]  /*5330*/  F2FP.F16.F32.PACK_AB R37, RZ, R37 ;  /* 0x00000025ff25723e */ /* 0x000fe200000000ff */
[----:B------:R-:W-:Y:S01]  /*5340*/  FMUL R50, R50, R88 ;  /* 0x0000005832327220 */ /* 0x000fe20000400000 */
[----:B------:R-:W-:Y:S01]  /*5350*/  F2FP.F16.F32.PACK_AB R38, RZ, R38 ;  /* 0x00000026ff26723e */ /* 0x000fe200000000ff */
[----:B------:R-:W-:Y:S01]  /*5360*/  FMUL R51, R51, R88 ;  /* 0x0000005833337220 */ /* 0x000fe20000400000 */
[----:B------:R-:W-:Y:S01]  /*5370*/  F2FP.F16.F32.PACK_AB R39, RZ, R39 ;  /* 0x00000027ff27723e */ /* 0x000fe200000000ff */
[----:B------:R-:W-:Y:S01]  /*5380*/  @P2 STG.E.U16 desc[UR38][R6.64+0x22], R33 ;  /* 0x0000222106002986 */ /* 0x000fe2000c101526 */
[----:B------:R-:W-:Y:S01]  /*5390*/  F2FP.F16.F32.PACK_AB R40, RZ, R40 ;  /* 0x00000028ff28723e */ /* 0x000fe200000000ff */
[-C--:B------:R-:W-:Y:S01]  /*53a0*/  FMUL R52, R52, R88.reuse ;  /* 0x0000005834347220 */ /* 0x080fe20000400000 */
[----:B------:R-:W-:Y:S01]  /*53b0*/  F2FP.F16.F32.PACK_AB R41, RZ, R41 ;  /* 0x00000029ff29723e */ /* 0x000fe200000000ff */
[----:B------:R-:W-:Y:S01]  /*53c0*/  @P1 STG.E.U16 desc[UR38][R8.64+0x20], R34 ;  /* 0x0000202208001986 */ /* 0x000fe2000c101526 */
[----:B------:R-:W-:Y:S01]  /*53d0*/  ISETP.GT.AND P1, PT, R3, 0x8, P0 ;  /* 0x000000080300780c */ /* 0x000fe20000724270 */
[-C--:B------:R-:W-:Y:S01]  /*53e0*/  FMUL R53, R53, R88.reuse ;  /* 0x0000005835357220 */ /* 0x080fe20000400000 */
[C---:B------:R-:W-:Y:S01]  /*53f0*/  ISETP.GT.AND P0, PT, R4.reuse, 0x20, PT ;  /* 0x000000200400780c */ /* 0x040fe20003f04270 */
[----:B------:R-:W-:Y:S01]  /*5400*/  @P3 STG.E.U16 desc[UR38][R8.64+0x22], R35 ;  /* 0x0000222308003986 */ /* 0x000fe2000c101526 */
[----:B------:R-:W-:Y:S01]  /*5410*/  ISETP.GT.AND P3, PT, R4, 0x19, PT ;  /* 0x000000190400780c */ /* 0x000fe20003f64270 */
[----:B------:R-:W-:Y:S01]  /*5420*/  FMUL R54, R54, R88 ;  /* 0x0000005836367220 */ /* 0x000fe20000400000 */
[----:B------:R-:W-:Y:S01]  /*5430*/  F2FP.F16.F32.PACK_AB R42, RZ, R42 ;  /* 0x0000002aff2a723e */ /* 0x000fe200000000ff */
[----:B------:R-:W-:Y:S01]  /*5440*/  @P4 STG.E.U16 desc[UR38][R6.64+0x30], R36 ;  /* 0x0000302406004986 */ /* 0x000fe2000c101526 */
[----:B------:R-:W-:Y:S01]  /*5450*/  ISETP.GT.AND P2, PT, R3, RZ, P3 ;  /* 0x000000ff0300720c */ /* 0x000fe20001f44270 */
[-C--:B------:R-:W-:Y:S01]  /*5460*/  FMUL R55, R55, R88.reuse ;  /* 0x0000005837377220 */ /* 0x080fe20000400000 */
[C---:B------:R-:W-:Y:S01]  /*5470*/  ISETP.GT.AND P3, PT, R3.reuse, 0x8, P3 ;  /* 0x000000080300780c */ /* 0x040fe20001f64270 */
[-C--:B------:R-:W-:Y:S01]  /*5480*/  FMUL R56, R56, R88.reuse ;  /* 0x0000005838387220 */ /* 0x080fe20000400000 */
[----:B------:R-:W-:Y:S01]  /*5490*/  ISETP.GT.AND P4, PT, R3, RZ, P0 ;  /* 0x000000ff0300720c */ /* 0x000fe20000784270 */
[-C--:B------:R-:W-:Y:S01]  /*54a0*/  FMUL R57, R57, R88.reuse ;  /* 0x0000005839397220 */ /* 0x080fe20000400000 */
[----:B------:R-:W-:Y:S01]  /*54b0*/  F2FP.F16.F32.PACK_AB R43, RZ, R43 ;  /* 0x0000002bff2b723e */ /* 0x000fe200000000ff */
[----:B------:R-:W-:Y:S01]  /*54c0*/  FMUL R58, R58, R88 ;  /* 0x000000583a3a7220 */ /* 0x000fe20000400000 */
[----:B------:R-:W-:Y:S01]  /*54d0*/  F2FP.F16.F32.PACK_AB R44, RZ, R44 ;  /* 0x0000002cff2c723e */ /* 0x000fe200000000ff */
[-C--:B------:R-:W-:Y:S01]  /*54e0*/  FMUL R59, R59, R88.reuse ;  /* 0x000000583b3b7220 */ /* 0x080fe20000400000 */
[----:B------:R-:W-:Y:S01]  /*54f0*/  F2FP.F16.F32.PACK_AB R45, RZ, R45 ;  /* 0x0000002dff2d723e */ /* 0x000fe200000000ff */
[----:B------:R-:W-:Y:S01]  /*5500*/  FMUL R60, R60, R88 ;  /* 0x000000583c3c7220 */ /* 0x000fe20000400000 */
[----:B------:R-:W-:Y:S01]  /*5510*/  F2FP.F16.F32.PACK_AB R46, RZ, R46 ;  /* 0x0000002eff2e723e */ /* 0x000fe200000000ff */
[----:B------:R-:W-:Y:S01]  /*5520*/  @P2 STG.E.U16 desc[UR38][R6.64+0x32], R37 ;  /* 0x0000322506002986 */ /* 0x000fe2000c101526 */
[----:B------:R-:W-:Y:S01]  /*5530*/  F2FP.F16.F32.PACK_AB R47, RZ, R47 ;  /* 0x0000002fff2f723e */ /* 0x000fe200000000ff */
[----:B------:R-:W-:Y:S01]  /*5540*/  FMUL R61, R61, R88 ;  /* 0x000000583d3d7220 */ /* 0x000fe20000400000 */
[----:B------:R-:W-:Y:S01]  /*5550*/  F2FP.F16.F32.PACK_AB R48, RZ, R48 ;  /* 0x00000030ff30723e */ /* 0x000fe200000000ff */
[----:B------:R-:W-:Y:S01]  /*5560*/  @P1 STG.E.U16 desc[UR38][R8.64+0x30], R38 ;  /* 0x0000302608001986 */ /* 0x000fe2000c101526 */
[----:B------:R-:W-:Y:S01]  /*5570*/  ISETP.GT.AND P1, PT, R3, 0x8, P0 ;  /* 0x000000080300780c */ /* 0x000fe20000724270 */
[-C--:B------:R-:W-:Y:S01]  /*5580*/  FMUL R62, R62, R88.reuse ;  /* 0x000000583e3e7220 */ /* 0x080fe20000400000 */
[C---:B------:R-:W-:Y:S01]  /*5590*/  ISETP.GT.AND P0, PT, R4.reuse, 0x28, PT ;  /* 0x000000280400780c */ /* 0x040fe20003f04270 */
[----:B------:R-:W-:Y:S01]  /*55a0*/  @P3 STG.E.U16 desc[UR38][R8.64+0x32], R39 ;  /* 0x0000322708003986 */ /* 0x000fe2000c101526 */
[----:B------:R-:W-:Y:S01]  /*55b0*/  ISETP.GT.AND P3, PT, R4, 0x21, PT ;  /* 0x000000210400780c */ /* 0x000fe20003f64270 */
[-C--:B------:R-:W-:Y:S01]  /*55c0*/  FMUL R63, R63, R88.reuse ;  /* 0x000000583f3f7220 */ /* 0x080fe20000400000 */
[----:B------:R-:W-:Y:S01]  /*55d0*/  F2FP.F16.F32.PACK_AB R49, RZ, R49 ;  /* 0x00000031ff31723e */ /* 0x000fe200000000ff */
[----:B------:R-:W-:Y:S01]  /*55e0*/  @P4 STG.E.U16 desc[UR38][R6.64+0x40], R40 ;  /* 0x0000402806004986 */ /* 0x000fe2000c101526 */
[C---:B------:R-:W-:Y:S01]  /*55f0*/  ISETP.GT.AND P2, PT, R3.reuse, RZ, P3 ;  /* 0x000000ff0300720c */ /* 0x040fe20001f44270 */
[-C--:B------:R-:W-:Y:S01]  /*5600*/  FMUL R64, R64, R88.reuse ;  /* 0x0000005840407220 */ /* 0x080fe20000400000 */
[----:B------:R-:W-:Y:S01]  /*5610*/  ISETP.GT.AND P3, PT, R3, 0x8, P3 ;  /* 0x000000080300780c */ /* 0x000fe20001f64270 */
[-C--:B------:R-:W-:Y:S01]  /*5620*/  FMUL R65, R65, R88.reuse ;  /* 0x0000005841417220 */ /* 0x080fe20000400000 */
        /* <DEDUP_REMOVED lines=62> */
[----:B------:R-:W-:-:S02]  /*5a10*/  F2FP.F16.F32.PACK_AB R68, RZ, R68 ;  /* 0x00000044ff44723e */ /* 0x000fc400000000ff */
[----:B------:R-:W-:Y:S01]  /*5a20*/  F2FP.F16.F32.PACK_AB R69, RZ, R69 ;  /* 0x00000045ff45723e */ /* 0x000fe200000000ff */
[----:B------:R-:W-:Y:S01]  /*5a30*/  @P1 STG.E.U16 desc[UR38][R8.64+0x60], R50 ;  /* 0x0000603208001986 */ /* 0x000fe2000c101526 */
[C---:B------:R-:W-:Y:S02]  /*5a40*/  ISETP.GT.AND P1, PT, R3.reuse, 0x8, P0 ;  /* 0x000000080300780c */ /* 0x040fe40000724270 */
[C---:B------:R-:W-:Y:S01]  /*5a50*/  ISETP.GT.AND P0, PT, R4.reuse, 0x40, PT ;  /* 0x000000400400780c */ /* 0x040fe20003f04270 */
[----:B------:R-:W-:Y:S01]  /*5a60*/  @P3 STG.E.U16 desc[UR38][R8.64+0x62], R51 ;  /* 0x0000623308003986 */ /* 0x000fe2000c101526 */
[----:B------:R-:W-:Y:S02]  /*5a70*/  ISETP.GT.AND P3, PT, R4, 0x39, PT ;  /* 0x000000390400780c */ /* 0x000fe40003f64270 */
[----:B------:R-:W-:Y:S01]  /*5a80*/  F2FP.F16.F32.PACK_AB R70, RZ, R70 ;  /* 0x00000046ff46723e */ /* 0x000fe200000000ff */
[----:B------:R-:W-:Y:S01]  /*5a90*/  @P4 STG.E.U16 desc[UR38][R6.64+0x70], R52 ;  /* 0x0000703406004986 */ /* 0x000fe2000c101526 */
[----:B------:R-:W-:-:S02]  /*5aa0*/  ISETP.GT.AND P2, PT, R3, RZ, P3 ;  /* 0x000000ff0300720c */ /* 0x000fc40001f44270 */
[C---:B------:R-:W-:Y:S02]  /*5ab0*/  ISETP.GT.AND P3, PT, R3.reuse, 0x8, P3 ;  /* 0x000000080300780c */ /* 0x040fe40001f64270 */
[----:B------:R-:W-:Y:S02]  /*5ac0*/  ISETP.GT.AND P4, PT, R3, RZ, P0 ;  /* 0x000000ff0300720c */ /* 0x000fe40000784270 */
[----:B------:R-:W-:Y:S02]  /*5ad0*/  F2FP.F16.F32.PACK_AB R71, RZ, R71 ;  /* 0x00000047ff47723e */ /* 0x000fe400000000ff */
[----:B------:R-:W-:Y:S02]  /*5ae0*/  F2FP.F16.F32.PACK_AB R72, RZ, R72 ;  /* 0x00000048ff48723e */ /* 0x000fe400000000ff */
[----:B------:R-:W-:Y:S02]  /*5af0*/  F2FP.F16.F32.PACK_AB R73, RZ, R73 ;  /* 0x00000049ff49723e */ /* 0x000fe400000000ff */
        /* <DEDUP_REMOVED lines=33> */
[----:B------:R-:W-:-:S03]  /*5d10*/  F2FP.F16.F32.PACK_AB R87, RZ, R87 ;  /* 0x00000057ff57723e */ /* 0x000fc600000000ff */
[----:B------:R-:W-:Y:S04]  /*5d20*/  @P2 STG.E.U16 desc[UR38][R6.64+0x92], R61 ;  /* 0x0000923d06002986 */ /* 0x000fe8000c101526 */
[----:B------:R-:W-:Y:S01]  /*5d30*/  @P1 STG.E.U16 desc[UR38][R8.64+0x90], R62 ;  /* 0x0000903e08001986 */ /* 0x000fe2000c101526 */
[----:B------:R-:W-:Y:S02]  /*5d40*/  ISETP.GT.AND P1, PT, R3, 0x8, P0 ;  /* 0x000000080300780c */ /* 0x000fe40000724270 */
[C---:B------:R-:W-:Y:S01]  /*5d50*/  ISETP.GT.AND P0, PT, R4.reuse, 0x58, PT ;  /* 0x000000580400780c */ /* 0x040fe20003f04270 */
[----:B------:R-:W-:Y:S01]  /*5d60*/  @P3 STG.E.U16 desc[UR38][R8.64+0x92], R63 ;  /* 0x0000923f08003986 */ /* 0x000fe2000c101526 */
[----:B------:R-:W-:-:S03]  /*5d70*/  ISETP.GT.AND P3, PT, R4, 0x51, PT ;  /* 0x000000510400780c */ /* 0x000fc60003f64270 */
[----:B------:R-:W-:Y:S01]  /*5d80*/  @P4 STG.E.U16 desc[UR38][R6.64+0xa0], R64 ;  /* 0x0000a04006004986 */ /* 0x000fe2000c101526 */
[C---:B------:R-:W-:Y:S02]  /*5d90*/  ISETP.GT.AND P2, PT, R3.reuse, RZ, P3 ;  /* 0x000000ff0300720c */ /* 0x040fe40001f44270 */
[C---:B------:R-:W-:Y:S02]  /*5da0*/  ISETP.GT.AND P3, PT, R3.reuse, 0x8, P3 ;  /* 0x000000080300780c */ /* 0x040fe40001f64270 */
[----:B------:R-:W-:-:S09]  /*5db0*/  ISETP.GT.AND P4, PT, R3, RZ, P0 ;  /* 0x000000ff0300720c */ /* 0x000fd20000784270 */
        /* <DEDUP_REMOVED lines=9> */
[C---:B------:R-:W-:Y:S02]  /*5e50*/  ISETP.GT.AND P3, PT, R3.reuse, RZ, P0 ;  /* 0x000000ff0300720c */ /* 0x040fe40000764270 */
[----:B------:R-:W-:-:S07]  /*5e60*/  ISETP.GT.AND P0, PT, R3, 0x8, P0 ;  /* 0x000000080300780c */ /* 0x000fce0000704270 */
[----:B------:R-:W-:Y:S04]  /*5e70*/  @P2 STG.E.U16 desc[UR38][R6.64+0xb2], R69 ;  /* 0x0000b24506002986 */ /* 0x000fe8000c101526 */
[----:B------:R-:W-:Y:S01]  /*5e80*/  @P1 STG.E.U16 desc[UR38][R8.64+0xb0], R70 ;  /* 0x0000b04608001986 */ /* 0x000fe2000c101526 */
[----:B------:R-:W-:-:S03]  /*5e90*/  ISETP.GT.AND P1, PT, R4, 0x68, PT ;  /* 0x000000680400780c */ /* 0x000fc60003f24270 */
        /* <DEDUP_REMOVED lines=11> */
[C---:B------:R-:W-:Y:S02]  /*5f50*/  ISETP.GT.AND P2, PT, R3.reuse, RZ, P0 ;  /* 0x000000ff0300720c */ /* 0x040fe40000744270 */
[----:B------:R-:W-:Y:S01]  /*5f60*/  ISETP.GT.AND P0, PT, R3, 0x8, P0 ;  /* 0x000000080300780c */ /* 0x000fe20000704270 */
[----:B------:R-:W-:Y:S01]  /*5f70*/  @P3 STG.E.U16 desc[UR38][R6.64+0xd0], R76 ;  /* 0x0000d04c06003986 */ /* 0x000fe2000c101526 */
[----:B------:R-:W-:-:S04]  /*5f80*/  ISETP.GT.AND P3, PT, R4, 0x70, PT ;  /* 0x000000700400780c */ /* 0x000fc80003f64270 */
[C---:B------:R-:W-:Y:S02]  /*5f90*/  ISETP.GT.AND P4, PT, R3.reuse, RZ, P3 ;  /* 0x000000ff0300720c */ /* 0x040fe40001f84270 */
[----:B------:R-:W-:-:S03]  /*5fa0*/  ISETP.GT.AND P3, PT, R3, 0x8, P3 ;  /* 0x000000080300780c */ /* 0x000fc60001f64270 */
[----:B------:R-:W-:Y:S01]  /*5fb0*/  @P2 STG.E.U16 desc[UR38][R6.64+0xd2], R77 ;  /* 0x0000d24d06002986 */ /* 0x000fe2000c101526 */
[----:B------:R-:W-:-:S03]  /*5fc0*/  ISETP.GT.AND P2, PT, R4, 0x79, PT ;  /* 0x000000790400780c */ /* 0x000fc60003f44270 */
[----:B------:R-:W-:Y:S01]  /*5fd0*/  @P1 STG.E.U16 desc[UR38][R8.64+0xd0], R78 ;  /* 0x0000d04e08001986 */ /* 0x000fe2000c101526 */
[----:B------:R-:W-:-:S03]  /*5fe0*/  ISETP.GT.AND P1, PT, R4, 0x78, PT ;  /* 0x000000780400780c */ /* 0x000fc60003f24270 */
[----:B------:R-:W-:Y:S01]  /*5ff0*/  @P0 STG.E.U16 desc[UR38][R8.64+0xd2], R79 ;  /* 0x0000d24f08000986 */ /* 0x000fe2000c101526 */
[----:B------:R-:W-:-:S03]  /*6000*/  ISETP.GT.AND P0, PT, R4, 0x71, PT ;  /* 0x000000710400780c */ /* 0x000fc60003f04270 */
[----:B------:R-:W-:Y:S01]  /*6010*/  @P4 STG.E.U16 desc[UR38][R6.64+0xe0], R80 ;  /* 0x0000e05006004986 */ /* 0x000fe2000c101526 */
[C---:B------:R-:W-:Y:S02]  /*6020*/  ISETP.GT.AND P4, PT, R3.reuse, RZ, P0 ;  /* 0x000000ff0300720c */ /* 0x040fe40000784270 */
[----:B------:R-:W-:-:S11]  /*6030*/  ISETP.GT.AND P0, PT, R3, 0x8, P0 ;  /* 0x000000080300780c */ /* 0x000fd60000704270 */
[----:B------:R-:W-:Y:S02]  /*6040*/  @P4 IMAD.MOV.U32 R4, RZ, RZ, R6 ;  /* 0x000000ffff044224 */ /* 0x000fe400078e0006 */
[----:B------:R-:W-:-:S05]  /*6050*/  @P4 IMAD.MOV.U32 R5, RZ, RZ, R7 ;  /* 0x000000ffff054224 */ /* 0x000fca00078e0007 */
[----:B------:R0:W-:Y:S01]  /*6060*/  @P4 STG.E.U16 desc[UR38][R4.64+0xe2], R81 ;  /* 0x0000e25104004986 */ /* 0x0001e2000c101526 */
[C---:B------:R-:W-:Y:S02]  /*6070*/  ISETP.GT.AND P4, PT, R3.reuse, RZ, P2 ;  /* 0x000000ff0300720c */ /* 0x040fe40001784270 */
[----:B------:R-:W-:Y:S01]  /*6080*/  ISETP.GT.AND P2, PT, R3, 0x8, P2 ;  /* 0x000000080300780c */ /* 0x000fe20001744270 */
[----:B0-----:R-:W-:Y:S02]  /*6090*/  @P3 IMAD.MOV.U32 R4, RZ, RZ, R8 ;  /* 0x000000ffff043224 */ /* 0x001fe400078e0008 */
[----:B------:R-:W-:-:S05]  /*60a0*/  @P3 IMAD.MOV.U32 R5, RZ, RZ, R9 ;  /* 0x000000ffff053224 */ /* 0x000fca00078e0009 */
[----:B------:R0:W-:Y:S01]  /*60b0*/  @P3 STG.E.U16 desc[UR38][R4.64+0xe0], R82 ;  /* 0x0000e05204003986 */ /* 0x0001e2000c101526 */
[C---:B------:R-:W-:Y:S02]  /*60c0*/  ISETP.GT.AND P3, PT, R3.reuse, RZ, P1 ;  /* 0x000000ff0300720c */ /* 0x040fe40000f64270 */
[----:B------:R-:W-:Y:S01]  /*60d0*/  ISETP.GT.AND P1, PT, R3, 0x8, P1 ;  /* 0x000000080300780c */ /* 0x000fe20000f24270 */
[----:B0-----:R-:W-:Y:S02]  /*60e0*/  @P0 IMAD.MOV.U32 R4, RZ, RZ, R8 ;  /* 0x000000ffff040224 */ /* 0x001fe400078e0008 */
[----:B------:R-:W-:-:S05]  /*60f0*/  @P0 IMAD.MOV.U32 R5, RZ, RZ, R9 ;  /* 0x000000ffff050224 */ /* 0x000fca00078e0009 */
[----:B------:R0:W-:Y:S03]  /*6100*/  @P0 STG.E.U16 desc[UR38][R4.64+0xe2], R83 ;  /* 0x0000e25304000986 */ /* 0x0001e6000c101526 */
[----:B0-----:R-:W-:Y:S02]  /*6110*/  @P3 IMAD.MOV.U32 R4, RZ, RZ, R6 ;  /* 0x000000ffff043224 */ /* 0x001fe400078e0006 */
[----:B------:R-:W-:-:S05]  /*6120*/  @P3 IMAD.MOV.U32 R5, RZ, RZ, R7 ;  /* 0x000000ffff053224 */ /* 0x000fca00078e0007 */
[----:B------:R0:W-:Y:S04]  /*6130*/  @P3 STG.E.U16 desc[UR38][R4.64+0xf0], R84 ;  /* 0x0000f05404003986 */ /* 0x0001e8000c101526 */
[----:B------:R4:W-:Y:S01]  /*6140*/  @P4 STG.E.U16 desc[UR38][R6.64+0xf2], R85 ;  /* 0x0000f25506004986 */ /* 0x0009e2000c101526 */
[----:B0-----:R-:W-:Y:S02]  /*6150*/  @P1 IMAD.MOV.U32 R4, RZ, RZ, R8 ;  /* 0x000000ffff041224 */ /* 0x001fe400078e0008 */
[----:B------:R-:W-:-:S05]  /*6160*/  @P1 IMAD.MOV.U32 R5, RZ, RZ, R9 ;  /* 0x000000ffff051224 */ /* 0x000fca00078e0009 */
[----:B------:R4:W-:Y:S04]  /*6170*/  @P1 STG.E.U16 desc[UR38][R4.64+0xf0], R86 ;  /* 0x0000f05604001986 */ /* 0x0009e8000c101526 */
[----:B------:R4:W-:Y:S02]  /*6180*/  @P2 STG.E.U16 desc[UR38][R8.64+0xf2], R87 ;  /* 0x0000f25708002986 */ /* 0x0009e4000c101526 */
.L_x_158:
[----:B------:R-:W-:Y:S05]  /*6190*/  BSYNC B0 ;  /* 0x0000000000007941 */ /* 0x000fea0003800000 */
.L_x_32:
[----:B------:R-:W-:Y:S01]  /*61a0*/  IADD3 R16, P0, R16, UR36, RZ ;  /* 0x0000002410107c10 */ /* 0x000fe2000ff1e0ff */
[----:B------:R-:W-:Y:S01]  /*61b0*/  ULDC.64 UR4, c[0x0][0x650] ;  /* 0x0001940000047ab9 */ /* 0x000fe20000000a00 */
[----:B------:R-:W-:Y:S01]  /*61c0*/  PRMT R3, RZ, 0x7610, R3 ;  /* 0x00007610ff037816 */ /* 0x000fe20000000003 */
[----:B------:R-:W-:Y:S01]  /*61d0*/  IMAD.MOV.U32 R100, RZ, RZ, -0x1 ;  /* 0xffffffffff647424 */ /* 0x000fe200078e00ff */
[----:B------:R-:W-:Y:S01]  /*61e0*/  IADD3.X R17, R17, UR42, RZ, P0, !PT ;  /* 0x0000002a11117c10 */ /* 0x000fe200087fe4ff */
[----:B------:R-:W-:Y:S01]  /*61f0*/  IMAD.MOV.U32 R99, RZ, RZ, -0x1 ;  /* 0xffffffffff637424 */ /* 0x000fe200078e00ff */
[----:B------:R-:W-:-:S04]  /*6200*/  ISETP.GE.U32.AND P0, PT, R16, UR4, PT ;  /* 0x0000000410007c0c */ /* 0x000fc8000bf06070 */
[----:B------:R-:W-:-:S13]  /*6210*/  ISETP.GE.U32.AND.EX P0, PT, R17, UR5, PT, P0 ;  /* 0x0000000511007c0c */ /* 0x000fda000bf06100 */
[----:B------:R-:W-:Y:S05]  /*6220*/  @P0 BRA `(.L_x_159) ;  /* 0x00000004004c0947 */ /* 0x000fea0003800000 */
[----:B------:R-:W0:Y:S01]  /*6230*/  LDC.64 R10, c[0x0][0x628] ;  /* 0x00018a00ff0a7b82 */ /* 0x000e220000000a00 */
[----:B---3--:R-:W3:Y:S01]  /*6240*/  S2R R12, SR_CTAID.X ;  /* 0x00000000000c7919 */ /* 0x008ee20000002500 */
[----:B-12-4-:R-:W-:Y:S02]  /*6250*/  IMAD.MOV.U32 R8, RZ, RZ, R16 ;  /* 0x000000ffff087224 */ /* 0x016fe400078e0010 */
[----:B------:R-:W-:Y:S01]  /*6260*/  IMAD.MOV.U32 R9, RZ, RZ, R17 ;  /* 0x000000ffff097224 */ /* 0x000fe200078e0011 */
[----:B------:R-:W1:Y:S03]  /*6270*/  S2R R20, SR_CTAID.Y ;  /* 0x0000000000147919 */ /* 0x000e660000002600 */
[----:B------:R-:W2:Y:S08]  /*6280*/  LDC R0, c[0x0][0x630] ;  /* 0x00018c00ff007b82 */ /* 0x000eb00000000800 */
[----:B------:R-:W4:Y:S01]  /*6290*/  LDC.64 R14, c[0x0][0x620] ;  /* 0x00018800ff0e7b82 */ /* 0x000f220000000a00 */
[----:B0-----:R-:W-:-:S04]  /*62a0*/  ISETP.NE.U32.AND P0, PT, R10, RZ, PT ;  /* 0x000000ff0a00720c */ /* 0x001fc80003f05070 */
[----:B------:R-:W-:-:S13]  /*62b0*/  ISETP.NE.AND.EX P0, PT, R11, RZ, PT, P0 ;  /* 0x000000ff0b00720c */ /* 0x000fda0003f05300 */
[----:B-1234-:R-:W-:Y:S05]  /*62c0*/  @!P0 BRA `(.L_x_160) ;  /* 0x0000000000288947 */ /* 0x01efea0003800000 */
        /* <DEDUP_REMOVED lines=10> */
.L_x_160:
[-CC-:B------:R-:W-:Y:S01]  /*6370*/  SHF.R.U64 R99, R8, R0.reuse, R9.reuse ;  /* 0x0000000008637219 */ /* 0x180fe20000001209 */
[----:B------:R-:W0:Y:S01]  /*6380*/  LDC.64 R26, c[0x0][0x640] ;  /* 0x00019000ff1a7b82 */ /* 0x000e220000000a00 */
[----:B------:R-:W-:Y:S01]  /*6390*/  SHF.R.U32.HI R0, RZ, R0, R9 ;  /* 0x00000000ff007219 */ /* 0x000fe20000011609 */
[----:B------:R-:W-:Y:S01]  /*63a0*/  ULDC UR4, c[0x0][0x150] ;  /* 0x0000540000047ab9 */ /* 0x000fe20000000800 */
[----:B------:R-:W-:Y:S02]  /*63b0*/  IADD3 R3, P0, RZ, -R99, RZ ;  /* 0x80000063ff037210 */ /* 0x000fe40007f1e0ff */
[----:B------:R-:W-:-:S03]  /*63c0*/  I2FP.F32.U32 R7, R12 ;  /* 0x0000000c00077245 */ /* 0x000fc60000201000 */
[----:B------:R-:W1:Y:S01]  /*63d0*/  LDC R6, c[0x0][0x618] ;  /* 0x00018600ff067b82 */ /* 0x000e620000000800 */
[----:B------:R-:W-:Y:S02]  /*63e0*/  IMAD.X R5, RZ, RZ, ~R0, P0 ;  /* 0x000000ffff057224 */ /* 0x000fe400000e0e00 */
[----:B------:R-:W-:Y:S01]  /*63f0*/  FMUL R7, R7, UR4 ;  /* 0x0000000407077c20 */ /* 0x000fe20008400000 */
[----:B------:R-:W-:Y:S01]  /*6400*/  ULDC UR4, c[0x0][0x154] ;  /* 0x0000550000047ab9 */ /* 0x000fe20000000800 */
[-C--:B------:R-:W-:Y:S02]  /*6410*/  IMAD R0, R5, R14.reuse, RZ ;  /* 0x0000000e05007224 */ /* 0x080fe400078e02ff */
[C---:B------:R-:W-:Y:S01]  /*6420*/  IMAD.WIDE.U32 R4, R3.reuse, R14, R16 ;  /* 0x0000000e03047225 */ /* 0x040fe200078e0010 */
[----:B------:R-:W2:Y:S01]  /*6430*/  LDC R11, c[0x0][0x608] ;  /* 0x00018200ff0b7b82 */ /* 0x000ea20000000800 */
[----:B------:R-:W3:Y:S02]  /*6440*/  F2I.U32.TRUNC.NTZ R7, R7 ;  /* 0x0000000700077305 */ /* 0x000ee4000020f000 */
[----:B------:R-:W-:-:S04]  /*6450*/  IMAD R3, R3, R15, R0 ;  /* 0x0000000f03037224 */ /* 0x000fc800078e0200 */
[----:B------:R-:W-:Y:S01]  /*6460*/  IMAD.IADD R3, R5, 0x1, R3 ;  /* 0x0000000105037824 */ /* 0x000fe200078e0203 */
[----:B------:R-:W4:Y:S01]  /*6470*/  LDC R8, c[0x0][0x658] ;  /* 0x00019600ff087b82 */ /* 0x000f220000000800 */
[----:B------:R-:W-:Y:S02]  /*6480*/  I2FP.F32.U32 R5, R20 ;  /* 0x0000001400057245 */ /* 0x000fe40000201000 */
[----:B0-----:R-:W-:-:S04]  /*6490*/  ISETP.NE.U32.AND P0, PT, R26, RZ, PT ;  /* 0x000000ff1a00720c */ /* 0x001fc80003f05070 */
[----:B------:R-:W-:Y:S01]  /*64a0*/  ISETP.NE.AND.EX P0, PT, R27, RZ, PT, P0 ;  /* 0x000000ff1b00720c */ /* 0x000fe20003f05300 */
[----:B------:R-:W0:Y:S01]  /*64b0*/  LDC R9, c[0x0][0x144] ;  /* 0x00005100ff097b82 */ /* 0x000e220000000800 */
[-C--:B-1----:R-:W-:Y:S01]  /*64c0*/  SHF.R.U64 R13, R4, R6.reuse, R3 ;  /* 0x00000006040d7219 */ /* 0x082fe20000001203 */
[----:B---3--:R-:W-:Y:S01]  /*64d0*/  IMAD.MOV R7, RZ, RZ, -R7 ;  /* 0x000000ffff077224 */ /* 0x008fe200078e0a07 */
[----:B------:R-:W-:Y:S01]  /*64e0*/  SHF.R.U32.HI R0, RZ, R6, R3 ;  /* 0x00000006ff007219 */ /* 0x000fe20000011603 */
[----:B------:R-:W-:-:S04]  /*64f0*/  FMUL R6, R5, UR4 ;  /* 0x0000000405067c20 */ /* 0x000fc80008400000 */
[----:B------:R-:W1:Y:S01]  /*6500*/  LDC R21, c[0x0][0x148] ;  /* 0x00005200ff157b82 */ /* 0x000e620000000800 */
[----:B------:R3:W0:Y:S01]  /*6510*/  F2I.U32.TRUNC.NTZ R14, R6 ;  /* 0x00000006000e7305 */ /* 0x000622000020f000 */
[-CC-:B--2---:R-:W-:Y:S02]  /*6520*/  SHF.R.U64 R10, R13, R11.reuse, R0.reuse ;  /* 0x0000000b0d0a7219 */ /* 0x184fe40000001200 */
[----:B------:R-:W-:-:S04]  /*6530*/  SHF.R.U32.HI R3, RZ, R11, R0 ;  /* 0x0000000bff037219 */ /* 0x000fc80000011600 */
[----:B-----5:R-:W2:Y:S01]  /*6540*/  LDC R24, c[0x0][0x648] ;  /* 0x00019200ff187b82 */ /* 0x020ea20000000800 */
[-CC-:B----4-:R-:W-:Y:S02]  /*6550*/  SHF.R.U64 R15, R10, R8.reuse, R3.reuse ;  /* 0x000000080a0f7219 */ /* 0x190fe40000001203 */
[----:B------:R-:W-:-:S03]  /*6560*/  SHF.R.U32.HI R5, RZ, R8, R3 ;  /* 0x00000008ff057219 */ /* 0x000fc60000011603 */
[----:B------:R-:W-:Y:S02]  /*6570*/  IMAD.MOV.U32 R4, RZ, RZ, R15 ;  /* 0x000000ffff047224 */ /* 0x000fe400078e000f */
[----:B------:R-:W4:Y:S01]  /*6580*/  LDC R28, c[0x0][0x638] ;  /* 0x00018e00ff1c7b82 */ /* 0x000f220000000800 */
[----:B0-----:R-:W-:-:S07]  /*6590*/  IMAD R25, R9, R7, R12 ;  /* 0x0000000709197224 */ /* 0x001fce00078e020c */
[----:B------:R-:W0:Y:S08]  /*65a0*/  LDC R29, c[0x0][0x610] ;  /* 0x00018400ff1d7b82 */ /* 0x000e300000000800 */
[----:B------:R-:W0:Y:S01]  /*65b0*/  LDC R30, c[0x0][0x600] ;  /* 0x00018000ff1e7b82 */ /* 0x000e220000000800 */
[----:B-1-3--:R-:W-:Y:S05]  /*65c0*/  @!P0 BRA `(.L_x_161) ;  /* 0x0000000000288947 */ /* 0x00afea0003800000 */
[----:B------:R-:W1:Y:S02]  /*65d0*/  LDC R0, c[0x0][0x64c] ;  /* 0x00019300ff007b82 */ /* 0x000e640000000800 */
[----:B-1----:R-:W-:-:S05]  /*65e0*/  IADD3 R3, P0, R15, R0, RZ ;  /* 0x000000000f037210 */ /* 0x002fca0007f1e0ff */
        /* <DEDUP_REMOVED lines=8> */
.L_x_161:
[----:B------:R-:W-:Y:S01]  /*6670*/  ISETP.NE.AND P0, PT, R2, 0x1, PT ;  /* 0x000000010200780c */ /* 0x000fe20003f05270 */
[----:B------:R-:W-:Y:S01]  /*6680*/  IMAD.MOV R14, RZ, RZ, -R14 ;  /* 0x000000ffff0e7224 */ /* 0x000fe200078e0a0e */
[----:B--2---:R-:W-:Y:S02]  /*6690*/  SHF.R.U64 R0, R4, R24, R5 ;  /* 0x0000001804007219 */ /* 0x004fe40000001205 */
[----:B------:R-:W-:Y:S02]  /*66a0*/  LOP3.LUT R3, R10, R97, RZ, 0xc0, !PT ;  /* 0x000000610a037212 */ /* 0x000fe400078ec0ff */
[----:B------:R-:W-:Y:S01]  /*66b0*/  LOP3.LUT R6, R13, R96, RZ, 0xc0, !PT ;  /* 0x000000600d067212 */ /* 0x000fe200078ec0ff */
[----:B------:R-:W-:Y:S02]  /*66c0*/  IMAD.MOV R4, RZ, RZ, -R0 ;  /* 0x000000ffff047224 */ /* 0x000fe400078e0a00 */
[----:B------:R-:W-:Y:S02]  /*66d0*/  IMAD R0, R92, R0, R3 ;  /* 0x000000005c007224 */ /* 0x000fe400078e0203 */
[----:B----4-:R-:W-:-:S02]  /*66e0*/  IMAD R3, R4, R28, R15 ;  /* 0x0000001c04037224 */ /* 0x010fc400078e020f */
[----:B------:R-:W-:Y:S02]  /*66f0*/  @P0 IMAD R25, R21, R14, R20 ;  /* 0x0000000e15190224 */ /* 0x000fe400078e0214 */
[----:B0-----:R-:W-:Y:S02]  /*6700*/  IMAD R5, R3, R30, R6 ;  /* 0x0000001e03057224 */ /* 0x001fe400078e0206 */
[----:B------:R-:W-:Y:S02]  /*6710*/  IMAD R0, R0, R29, R25 ;  /* 0x0000001d00007224 */ /* 0x000fe400078e0219 */
[----:B------:R-:W-:-:S03]  /*6720*/  IMAD.MOV.U32 R4, RZ, RZ, 0x1 ;  /* 0x00000001ff047424 */ /* 0x000fc600078e00ff */
[----:B------:R-:W-:Y:S02]  /*6730*/  SEL R100, R5, R0, !P0 ;  /* 0x0000000005647207 */ /* 0x000fe40004000000 */
[----:B------:R-:W-:Y:S02]  /*6740*/  PRMT R3, R4, 0x7610, R3 ;  /* 0x0000761004037816 */ /* 0x000fe40000000003 */
[----:B------:R-:W-:-:S07]  /*6750*/  SEL R0, R0, R5, !P0 ;  /* 0x0000000500007207 */ /* 0x000fce0004000000 */
.L_x_159:
[----:B------:R-:W-:Y:S01]  /*6760*/  LOP3.LUT P0, RZ, R3, 0xff, RZ, 0xc0, !PT ;  /* 0x000000ff03ff7812 */ /* 0x000fe2000780c0ff */
[----:B------:R-:W-:Y:S01]  /*6770*/  UIMAD.WIDE.U32 UR4, UR41, -0x55555555, URZ ;  /* 0xaaaaaaab290478a5 */ /* 0x000fe2000f8e003f */
[----:B------:R-:W-:-:S03]  /*6780*/  IMAD.MOV.U32 R101, RZ, RZ, R0 ;  /* 0x000000ffff657224 */ /* 0x000fc600078e0000 */
[----:B------:R-:W-:-:S04]  /*6790*/  USHF.R.U32.HI UR4, URZ, 0x2, UR5 ;  /* 0x000000023f047899 */ /* 0x000fc80008011605 */
[----:B------:R-:W-:-:S04]  /*67a0*/  UIMAD UR41, UR4, -0x6, UR41 ;  /* 0xfffffffa042978a4 */ /* 0x000fc8000f8e0229 */
[----:B------:R-:W-:Y:S08]  /*67b0*/  @P0 BRA `(.L_x_162) ;  /* 0xffffffac00240947 */ /* 0x000ff0000383ffff */
[----:B------:R-:W-:Y:S05]  /*67c0*/  EXIT ;  /* 0x000000000000794d */ /* 0x000fea0003800000 */
.L_x_7:
        /* <DEDUP_REMOVED lines=26> */
.L_x_164:
[----:B------:R-:W0:Y:S01]  /*6970*/  LDC.64 R28, c[0x0][0x640] ;  /* 0x00019000ff1c7b82 */ /* 0x000e220000000a00 */
[-CC-:B------:R-:W-:Y:S01]  /*6980*/  SHF.R.U64 R22, R14, R6.reuse, R15.reuse ;  /* 0x000000060e167219 */ /* 0x180fe2000000120f */
[----:B------:R-:W-:Y:S01]  /*6990*/  IMAD.MOV.U32 R30, RZ, RZ, 0x1 ;  /* 0x00000001ff1e7424 */ /* 0x000fe200078e00ff */
[----:B------:R-:W-:Y:S02]  /*69a0*/  SHF.R.U32.HI R6, RZ, R6, R15 ;  /* 0x00000006ff067219 */ /* 0x000fe4000001160f */
[----:B------:R-:W-:-:S03]  /*69b0*/  IADD3 R13, P0, RZ, -R22, RZ ;  /* 0x80000016ff0d7210 */ /* 0x000fc60007f1e0ff */
[----:B------:R-:W1:Y:S02]  /*69c0*/  LDC R12, c[0x0][0x618] ;  /* 0x00018600ff0c7b82 */ /* 0x000e640000000800 */
[----:B------:R-:W-:-:S04]  /*69d0*/  IMAD.X R11, RZ, RZ, ~R6, P0 ;  /* 0x000000ffff0b7224 */ /* 0x000fc800000e0e06 */
[-C--:B------:R-:W-:Y:S02]  /*69e0*/  IMAD R6, R11, R24.reuse, RZ ;  /* 0x000000180b067224 */ /* 0x080fe400078e02ff */
[----:B------:R-:W2:Y:S01]  /*69f0*/  LDC R14, c[0x0][0x608] ;  /* 0x00018200ff0e7b82 */ /* 0x000ea20000000800 */
[----:B------:R-:W-:-:S04]  /*6a00*/  IMAD.WIDE.U32 R10, R13, R24, R16 ;  /* 0x000000180d0a7225 */ /* 0x000fc800078e0010 */
[----:B------:R-:W-:-:S03]  /*6a10*/  IMAD R13, R13, R25, R6 ;  /* 0x000000190d0d7224 */ /* 0x000fc600078e0206 */
[----:B------:R-:W3:Y:S01]  /*6a20*/  LDC R27, c[0x0][0x658] ;  /* 0x00019600ff1b7b82 */ /* 0x000ee20000000800 */
[----:B------:R-:W-:Y:S01]  /*6a30*/  IMAD.IADD R11, R11, 0x1, R13 ;  /* 0x000000010b0b7824 */ /* 0x000fe200078e020d */
[----:B0-----:R-:W-:-:S04]  /*6a40*/  ISETP.NE.U32.AND P0, PT, R28, RZ, PT ;  /* 0x000000ff1c00720c */ /* 0x001fc80003f05070 */
[----:B------:R-:W-:Y:S02]  /*6a50*/  ISETP.NE.AND.EX P0, PT, R29, RZ, PT, P0 ;  /* 0x000000ff1d00720c */ /* 0x000fe40003f05300 */
[----:B------:R-:W0:Y:S01]  /*6a60*/  LDC R24, c[0x0][0x600] ;  /* 0x00018000ff187b82 */ /* 0x000e220000000800 */
[-CC-:B-1----:R-:W-:Y:S01]  /*6a70*/  SHF.R.U64 R8, R10, R12.reuse, R11.reuse ;  /* 0x0000000c0a087219 */ /* 0x182fe2000000120b */
[----:B------:R-:W-:Y:S01]  /*6a80*/  IMAD.MOV.U32 R10, RZ, RZ, -0x1 ;  /* 0xffffffffff0a7424 */ /* 0x000fe200078e00ff */
[----:B------:R-:W-:-:S05]  /*6a90*/  SHF.R.U32.HI R11, RZ, R12, R11 ;  /* 0x0000000cff0b7219 */ /* 0x000fca000001160b */
[----:B------:R-:W1:Y:S01]  /*6aa0*/  LDC R25, c[0x0][0x648] ;  /* 0x00019200ff197b82 */ /* 0x000e620000000800 */
[-CC-:B--2---:R-:W-:Y:S02]  /*6ab0*/  SHF.R.U64 R21, R8, R14.reuse, R11.reuse ;  /* 0x0000000e08157219 */ /* 0x184fe4000000120b */
[----:B------:R-:W-:-:S05]  /*6ac0*/  SHF.R.U32.HI R6, RZ, R14, R11 ;  /* 0x0000000eff067219 */ /* 0x000fca000001160b */
[----:B------:R-:W2:Y:S01]  /*6ad0*/  LDC R26, c[0x0][0x638] ;  /* 0x00018e00ff1a7b82 */ /* 0x000ea20000000800 */
[-C--:B---3--:R-:W-:Y:S02]  /*6ae0*/  SHF.L.U32 R10, R10, R27.reuse, RZ ;  /* 0x0000001b0a0a7219 */ /* 0x088fe400000006ff */
[-CC-:B------:R-:W-:Y:S02]  /*6af0*/  SHF.R.U64 R23, R21, R27.reuse, R6.reuse ;  /* 0x0000001b15177219 */ /* 0x180fe40000001206 */
[----:B------:R-:W-:Y:S02]  /*6b00*/  LOP3.LUT R32, RZ, R10, RZ, 0x33, !PT ;  /* 0x0000000aff207212 */ /* 0x000fe400078e33ff */
[----:B------:R-:W-:Y:S01]  /*6b10*/  SHF.R.U32.HI R11, RZ, R27, R6 ;  /* 0x0000001bff0b7219 */ /* 0x000fe20000011606 */
[----:B------:R-:W3:Y:S01]  /*6b20*/  LDC R31, c[0x0][0x610] ;  /* 0x00018400ff1f7b82 */ /* 0x000ee20000000800 */
[----:B------:R-:W-:Y:S01]  /*6b30*/  IMAD.MOV.U32 R10, RZ, RZ, R23 ;  /* 0x000000ffff0a7224 */ /* 0x000fe200078e0017 */
[----:B------:R-:W-:Y:S06]  /*6b40*/  @!P0 BRA `(.L_x_165) ;  /* 0x0000000000288947 */ /* 0x000fec0003800000 */
        /* <DEDUP_REMOVED lines=10> */
.L_x_165:
[----:B------:R-:W-:Y:S02]  /*6bf0*/  ISETP.NE.AND P0, PT, R2, 0x1, PT ;  /* 0x000000010200780c */ /* 0x000fe40003f05270 */
[----:B-1----:R-:W-:Y:S01]  /*6c00*/  SHF.R.U64 R6, R10, R25, R11 ;  /* 0x000000190a067219 */ /* 0x002fe2000000120b */
[----:B0-----:R-:W-:Y:S01]  /*6c10*/  VIADD R11, R24, 0xffffffff ;  /* 0xffffffff180b7836 */ /* 0x001fe20000000000 */
[----:B------:R-:W-:Y:S02]  /*6c20*/  SHF.L.U32 R30, R30, R27, RZ ;  /* 0x0000001b1e1e7219 */ /* 0x000fe400000006ff */
[----:B------:R-:W-:Y:S01]  /*6c30*/  LOP3.LUT R5, R21, R32, RZ, 0xc0, !PT ;  /* 0x0000002015057212 */ /* 0x000fe200078ec0ff */
[----:B------:R-:W-:-:S04]  /*6c40*/  IMAD.MOV R10, RZ, RZ, -R6 ;  /* 0x000000ffff0a7224 */ /* 0x000fc800078e0a06 */
[----:B------:R-:W-:Y:S01]  /*6c50*/  IMAD R6, R30, R6, R5 ;  /* 0x000000061e067224 */ /* 0x000fe200078e0205 */
[----:B------:R-:W-:Y:S01]  /*6c60*/  LOP3.LUT R5, R8, R11, RZ, 0xc0, !PT ;  /* 0x0000000b08057212 */ /* 0x000fe200078ec0ff */
[----:B------:R-:W-:Y:S02]  /*6c70*/  @P0 IMAD R7, R9, R20, R4 ;  /* 0x0000001409070224 */ /* 0x000fe400078e0204 */
[----:B--2---:R-:W-:Y:S02]  /*6c80*/  IMAD R4, R10, R26, R23 ;  /* 0x0000001a0a047224 */ /* 0x004fe400078e0217 */
[----:B---3--:R-:W-:Y:S02]  /*6c90*/  IMAD R7, R6, R31, R7 ;  /* 0x0000001f06077224 */ /* 0x008fe400078e0207 */
[----:B------:R-:W-:Y:S02]  /*6ca0*/  IMAD R4, R4, R24, R5 ;  /* 0x0000001804047224 */ /* 0x000fe400078e0205 */
[----:B------:R-:W-:-:S02]  /*6cb0*/  IMAD.MOV.U32 R8, RZ, RZ, 0x1 ;  /* 0x00000001ff087424 */ /* 0x000fc400078e00ff */
[----:B------:R-:W-:Y:S01]  /*6cc0*/  IMAD.MOV.U32 R6, RZ, RZ, R22 ;  /* 0x000000ffff067224 */ /* 0x000fe200078e0016 */
[----:B------:R-:W-:Y:S02]  /*6cd0*/  SEL R19, R4, R7, !P0 ;  /* 0x0000000704137207 */ /* 0x000fe40004000000 */
[----:B------:R-:W-:-:S07]  /*6ce0*/  SEL R21, R7, R4, !P0 ;  /* 0x0000000407157207 */ /* 0x000fce0004000000 */
.L_x_163:
[----:B------:R-:W-:-:S08]  /*6cf0*/  NOP ;  /* 0x0000000000007918 */ /* 0x000fd00000000000 */
[----:B------:R-:W0:-:S00]  /*6d00*/  USETMAXREG.DEALLOC.CTAPOOL 0x28 ;  /* 0x00000028000079c8 */ /* 0x000e0000080e0500 */
[----:B0-----:R-:W-:-:S13]  /*6d10*/  ISETP.NE.AND P0, PT, R3, RZ, PT ;  /* 0x000000ff0300720c */ /* 0x001fda0003f05270 */
[----:B------:R-:W-:Y:S05]  /*6d20*/  @P0 EXIT ;  /* 0x000000000000094d */ /* 0x000fea0003800000 */
[----:B------:R-:W-:Y:S01]  /*6d30*/  LOP3.LUT P0, RZ, R8, 0xff, RZ, 0xc0, !PT ;  /* 0x000000ff08ff7812 */ /* 0x000fe2000780c0ff */
[----:B------:R-:W-:Y:S02]  /*6d40*/  IMAD.MOV.U32 R3, RZ, RZ, 0x1 ;  /* 0x00000001ff037424 */ /* 0x000fe400078e00ff */
[----:B------:R-:W-:-:S10]  /*6d50*/  IMAD.MOV.U32 R8, RZ, RZ, RZ ;  /* 0x000000ffff087224 */ /* 0x000fd400078e00ff */
[----:B------:R-:W-:Y:S05]  /*6d60*/  @!P0 BRA `(.L_x_166) ;  /* 0x0000000c00248947 */ /* 0x000fea0003800000 */
[----:B------:R-:W0:Y:S01]  /*6d70*/  LDC R3, c[0x0][0x28c] ;  /* 0x0000a300ff037b82 */ /* 0x000e220000000800 */
[----:B------:R-:W-:Y:S01]  /*6d80*/  ULDC UR5, c[0x0][0x658] ;  /* 0x0001960000057ab9 */ /* 0x000fe20000000800 */
[----:B------:R-:W-:Y:S01]  /*6d90*/  UMOV UR6, 0xffffffff ;  /* 0xffffffff00067882 */ /* 0x000fe20000000000 */
[----:B------:R-:W-:Y:S01]  /*6da0*/  BSSY B0, `(.L_x_166) ;  /* 0x00000c5000007945 */ /* 0x000fe20003800000 */
[----:B------:R-:W-:Y:S01]  /*6db0*/  USHF.L.U32 UR6, UR6, UR5, URZ ;  /* 0x0000000506067299 */ /* 0x000fe2000800063f */
[----:B------:R-:W-:Y:S01]  /*6dc0*/  IMAD.MOV.U32 R10, RZ, RZ, 0x1 ;  /* 0x00000001ff0a7424 */ /* 0x000fe200078e00ff */
[----:B------:R-:W-:Y:S01]  /*6dd0*/  LOP3.LUT R9, R18, 0x2, RZ, 0xfc, !PT ;  /* 0x0000000212097812 */ /* 0x000fe200078efcff */
[----:B------:R-:W-:Y:S01]  /*6de0*/  IMAD.MOV.U32 R8, RZ, RZ, RZ ;  /* 0x000000ffff087224 */ /* 0x000fe200078e00ff */
[----:B------:R-:W1:Y:S01]  /*6df0*/  S2UR UR8, SR_CgaCtaId ;  /* 0x00000000000879c3 */ /* 0x000e620000008800 */
[----:B------:R-:W-:Y:S01]  /*6e00*/  ULDC UR4, c[0x0][0x600] ;  /* 0x0001800000047ab9 */ /* 0x000fe20000000800 */
[----:B------:R-:W-:Y:S01]  /*6e10*/  UMOV UR7, 0x1 ;  /* 0x0000000100077882 */ /* 0x000fe20000000000 */
[----:B------:R-:W-:-:S02]  /*6e20*/  UIADD3 UR15, UR4, -0x1, URZ ;  /* 0xffffffff040f7890 */ /* 0x000fc4000fffe03f */
[----:B------:R-:W-:Y:S02]  /*6e30*/  USHF.L.U32 UR17, UR7, UR5, URZ ;  /* 0x0000000507117299 */ /* 0x000fe4000800063f */
[----:B------:R-:W-:Y:S01]  /*6e40*/  ULOP3.LUT UR16, URZ, UR6, URZ, 0x33, !UPT ;  /* 0x000000063f107292 */ /* 0x000fe2000f8e333f */
[----:B------:R-:W-:Y:S01]  /*6e50*/  ULDC.64 UR20, c[0x0][0x198] ;  /* 0x0000660000147ab9 */ /* 0x000fe20000000a00 */
[----:B0-----:R-:W-:-:S05]  /*6e60*/  VIADD R3, R3, 0x3f ;  /* 0x0000003f03037836 */ /* 0x001fca0000000000 */
[----:B------:R-:W-:Y:S01]  /*6e70*/  SHF.R.S32.HI R4, RZ, 0x1f, R3 ;  /* 0x0000001fff047819 */ /* 0x000fe20000011403 */
[----:B-1----:R-:W-:-:S03]  /*6e80*/  IMAD.U32 R12, RZ, RZ, UR8 ;  /* 0x00000008ff0c7e24 */ /* 0x002fc6000f8e00ff */
[----:B------:R-:W-:Y:S01]  /*6e90*/  LEA.HI R4, R4, R3, RZ, 0x6 ;  /* 0x0000000304047211 */ /* 0x000fe200078f30ff */
[----:B------:R-:W-:-:S03]  /*6ea0*/  IMAD.MOV.U32 R3, RZ, RZ, 0x1 ;  /* 0x00000001ff037424 */ /* 0x000fc600078e00ff */
[----:B------:R-:W-:-:S05]  /*6eb0*/  SHF.R.S32.HI R11, RZ, 0x6, R4 ;  /* 0x00000006ff0b7819 */ /* 0x000fca0000011404 */
[----:B------:R-:W-:-:S07]  /*6ec0*/  VIADD R13, R11, 0x1 ;  /* 0x000000010b0d7836 */ /* 0x000fce0000000000 */
.L_x_177:
[----:B------:R-:W-:-:S03]  /*6ed0*/  UMOV UR4, 0xffffffff ;  /* 0xffffffff00047882 */ /* 0x000fc60000000000 */
[----:B------:R-:W-:Y:S05]  /*6ee0*/  BRA.DIV UR4, `(.L_x_167) ;  /* 0x0000000e04f47947 */ /* 0x000fea000b800000 */
[----:B------:R-:W-:-:S13]  /*6ef0*/  ELECT P6, URZ, PT ;  /* 0x00000000003f782f */ /* 0x000fda00038c0000 */
.L_x_190:
[----:B------:R-:W0:Y:S01]  /*6f00*/  LDC R4, c[0x0][0x28c] ;  /* 0x0000a300ff047b82 */ /* 0x000e220000000800 */
[----:B------:R-:W-:Y:S01]  /*6f10*/  BSSY B1, `(.L_x_168) ;  /* 0x000003b000017945 */ /* 0x000fe20003800000 */
[----:B0-----:R-:W-:-:S13]  /*6f20*/  ISETP.LT.OR P6, PT, R4, 0x1, !P6 ;  /* 0x000000010400780c */ /* 0x001fda00077c1670 */
[----:B------:R-:W-:Y:S05]  /*6f30*/  @P6 BRA `(.L_x_169) ;  /* 0x0000000000e06947 */ /* 0x000fea0003800000 */
[----:B------:R-:W-:Y:S02]  /*6f40*/  IMAD R21, R21, 0x4, R12 ;  /* 0x0000000415157824 */ /* 0x000fe400078e020c */
[----:B------:R-:W-:Y:S02]  /*6f50*/  IMAD.SHL.U32 R19, R19, 0x80, RZ ;  /* 0x0000008013137824 */ /* 0x000fe400078e00ff */
[----:B------:R-:W-:Y:S02]  /*6f60*/  IMAD.MOV.U32 R22, RZ, RZ, RZ ;  /* 0x000000ffff167224 */ /* 0x000fe400078e00ff */
[----:B------:R-:W-:Y:S02]  /*6f70*/  IMAD.MOV.U32 R4, RZ, RZ, R13 ;  /* 0x000000ffff047224 */ /* 0x000fe400078e000d */
[----:B------:R-:W-:Y:S02]  /*6f80*/  IMAD.MOV.U32 R5, RZ, RZ, R3 ;  /* 0x000000ffff057224 */ /* 0x000fe400078e0003 */
[----:B------:R-:W-:-:S02]  /*6f90*/  IMAD.MOV.U32 R7, RZ, RZ, R8 ;  /* 0x000000ffff077224 */ /* 0x000fc400078e0008 */
[----:B------:R-:W-:-:S07]  /*6fa0*/  IMAD.SHL.U32 R21, R21, 0x20, RZ ;  /* 0x0000002015157824 */ /* 0x000fce00078e00ff */
.L_x_172:
[----:B------:R-:W0:Y:S01]  /*6fb0*/  S2UR UR4, SR_CgaCtaId ;  /* 0x00000000000479c3 */ /* 0x000e220000008800 */
[----:B------:R-:W-:Y:S02]  /*6fc0*/  MOV R15, 0x400 ;  /* 0x00000400000f7802 */ /* 0x000fe40000000f00 */
[----:B------:R-:W-:Y:S02]  /*6fd0*/  SHF.L.U32 R14, R5, 0x1f, RZ ;  /* 0x0000001f050e7819 */ /* 0x000fe400000006ff */
[----:B------:R-:W-:Y:S01]  /*6fe0*/  ISETP.NE.AND P1, PT, R0, RZ, PT ;  /* 0x000000ff0000720c */ /* 0x000fe20003f25270 */
[----:B0-----:R-:W-:-:S05]  /*6ff0*/  IMAD.U32 R12, RZ, RZ, UR4 ;  /* 0x00000004ff0c7e24 */ /* 0x001fca000f8e00ff */
[----:B------:R-:W-:-:S07]  /*7000*/  LEA R20, R12, R15, 0x18 ;  /* 0x0000000f0c147211 */ /* 0x000fce00078ec0ff */
[----:B------:R-:W0:Y:S01]  /*7010*/  @!P1 LDC R15, c[0x0][0x500] ;  /* 0x00014000ff0f9b82 */ /* 0x000e220000000800 */
[----:B------:R-:W-:-:S04]  /*7020*/  IMAD R23, R7, 0x8, R20 ;  /* 0x0000000807177824 */ /* 0x000fc800078e0214 */
[----:B------:R-:W1:Y:S02]  /*7030*/  SYNCS.PHASECHK.TRANS64.TRYWAIT P0, [R23+URZ+0x30], R14 ;  /* 0x0000300e170075a7 */ /* 0x000e64000800017f */
[----:B-1----:R-:W-:Y:S05]  /*7040*/  @!P0 BRA `(.L_x_170) ;  /* 0x0000000c00bc8947 */ /* 0x002fea0003800000 */
.L_x_191:
[----:B-1----:R-:W-:Y:S01]  /*7050*/  PRMT R14, R9, 0x9910, RZ ;  /* 0x00009910090e7816 */ /* 0x002fe200000000ff */
[----:B0-----:R0:W-:Y:S03]  /*7060*/  @!P1 SYNCS.ARRIVE.TRANS64 RZ, [R23+URZ], R15 ;  /* 0x0000000f17ff99a7 */ /* 0x0011e6000800003f */
[----:B------:R-:W-:-:S13]  /*7070*/  ISETP.NE.AND P0, PT, R14, 0x2, PT ;  /* 0x000000020e00780c */ /* 0x000fda0003f05270 */
[----:B0-----:R-:W-:Y:S05]  /*7080*/  @P0 BRA `(.L_x_171) ;  /* 0x0000000000040947 */ /* 0x001fea0003800000 */
[----:B------:R-:W-:Y:S01]  /*7090*/  BPT.TRAP 0x1 ;  /* 0x000000040000795c */ /* 0x000fe20000300000 */
.L_x_171:
[----:B------:R-:W-:Y:S01]  /*70a0*/  IMAD R14, R7, 0x4, R12 ;  /* 0x00000004070e7824 */ /* 0x000fe200078e020c */
[----:B------:R-:W-:Y:S01]  /*70b0*/  R2UR UR9, R23 ;  /* 0x00000000170972ca */ /* 0x000fe200000e0000 */
[----:B------:R-:W-:Y:S01]  /*70c0*/  VIADD R4, R4, 0xffffffff ;  /* 0xffffffff04047836 */ /* 0x000fe20000000000 */
[----:B------:R-:W-:Y:S01]  /*70d0*/  UIADD3 UR4, UP0, UR20, 0xf0, URZ ;  /* 0x000000f014047890 */ /* 0x000fe2000ff1e03f */
[----:B------:R-:W-:Y:S01]  /*70e0*/  IMAD.SHL.U32 R14, R14, 0x800, RZ ;  /* 0x000008000e0e7824 */ /* 0x000fe200078e00ff */
[----:B------:R-:W-:Y:S01]  /*70f0*/  R2UR UR11, R21 ;  /* 0x00000000150b72ca */ /* 0x000fe200000e0000 */
[----:B------:R-:W-:Y:S01]  /*7100*/  UIADD3 UR22, UP1, UR20, 0x1f0, URZ ;  /* 0x000001f014167890 */ /* 0x000fe2000ff3e03f */
[----:B------:R-:W-:Y:S01]  /*7110*/  R2UR UR10, R22 ;  /* 0x00000000160a72ca */ /* 0x000fe200000e0000 */
[--C-:B------:R-:W-:Y:S01]  /*7120*/  IMAD R14, R14, 0x2, R20.reuse ;  /* 0x000000020e0e7824 */ /* 0x100fe200078e0214 */
[----:B------:R-:W-:Y:S01]  /*7130*/  R2UR UR12, R6 ;  /* 0x00000000060c72ca */ /* 0x000fe200000e0000 */
[----:B------:R-:W-:Y:S01]  /*7140*/  IMAD R20, R7, 0x4000, R20 ;  /* 0x0000400007147824 */ /* 0x000fe200078e0214 */
[----:B------:R-:W-:Y:S01]  /*7150*/  R2UR UR18, R19 ;  /* 0x00000000131272ca */ /* 0x000fe200000e0000 */
[----:B------:R-:W-:Y:S01]  /*7160*/  VIADD R7, R7, 0x1 ;  /* 0x0000000107077836 */ /* 0x000fe20000000000 */
[----:B------:R-:W-:Y:S01]  /*7170*/  R2UR UR5, R14 ;  /* 0x000000000e0572ca */ /* 0x000fe200000e0000 */
[----:B------:R-:W-:Y:S01]  /*7180*/  UIADD3.X UR23, URZ, UR21, URZ, UP1, !UPT ;  /* 0x000000153f177290 */ /* 0x000fe20008ffe43f */
[----:B------:R-:W-:Y:S01]  /*7190*/  R2UR UR8, R20 ;  /* 0x00000000140872ca */ /* 0x000fe200000e0000 */
[----:B------:R-:W-:Y:S01]  /*71a0*/  UMOV UR19, 0xf0000 ;  /* 0x000f000000137882 */ /* 0x000fe20000000000 */
[----:B------:R-:W-:Y:S01]  /*71b0*/  ISETP.GT.AND P1, PT, R4, 0x1, PT ;  /* 0x000000010400780c */ /* 0x000fe20003f24270 */
[----:B------:R-:W-:Y:S01]  /*71c0*/  UMOV UR6, 0x0 ;  /* 0x0000000000067882 */ /* 0x000fe20000000000 */
[----:B------:R-:W-:Y:S01]  /*71d0*/  UMOV UR7, 0x10000000 ;  /* 0x1000000000077882 */ /* 0x000fe20000000000 */
[----:B------:R-:W-:Y:S01]  /*71e0*/  ISETP.NE.AND P0, PT, R7, 0x6, PT ;  /* 0x000000060700780c */ /* 0x000fe20003f05270 */
[----:B------:R-:W-:-:S03]  /*71f0*/  VIADD R22, R22, 0x40 ;  /* 0x0000004016167836 */ /* 0x000fc60000000000 */
[----:B------:R-:W-:Y:S02]  /*7200*/  SEL R14, RZ, 0x1, P0 ;  /* 0x00000001ff0e7807 */ /* 0x000fe40000000000 */
[----:B------:R-:W-:Y:S01]  /*7210*/  UIADD3 UR13, UR5, 0x180, URZ ;  /* 0x00000180050d7890 */ /* 0x000fe2000fffe03f */
[----:B------:R-:W-:Y:S01]  /*7220*/  SEL R7, R7, RZ, P0 ;  /* 0x000000ff07077207 */ /* 0x000fe20000000000 */
[----:B------:R-:W-:Y:S01]  /*7230*/  UIADD3.X UR5, URZ, UR21, URZ, UP0, !UPT ;  /* 0x000000153f057290 */ /* 0x000fe200087fe43f */
[----:B------:R-:W-:Y:S01]  /*7240*/  LOP3.LUT R5, R5, R14, RZ, 0x3c, !PT ;  /* 0x0000000e05057212 */ /* 0x000fe200078e3cff */
[----:B------:R-:W-:-:S03]  /*7250*/  UIADD3 UR14, UR8, 0x18180, URZ ;  /* 0x00018180080e7890 */ /* 0x000fc6000fffe03f */
[----:B------:R-:W-:-:S04]  /*7260*/  UMOV UR8, UR13 ;  /* 0x0000000d00087c82 */ /* 0x000fc80008000000 */
[----:B------:R0:W-:Y:S02]  /*7270*/  UTMALDG.3D.MULTICAST [UR8], [UR4], UR19, desc[UR6] ;  /* 0x00000608040073b4 */ /* 0x0001e40008011813 */
[----:B0-----:R-:W-:Y:S01]  /*7280*/  UMOV UR8, UR14 ;  /* 0x0000000e00087c82 */ /* 0x001fe20008000000 */
[----:B------:R-:W-:Y:S02]  /*7290*/  UMOV UR11, UR18 ;  /* 0x00000012000b7c82 */ /* 0x000fe40008000000 */
[----:B------:R0:W-:Y:S02]  /*72a0*/  UTMALDG.3D [UR8], [UR22], desc[UR6] ;  /* 0x00000608160075b4 */ /* 0x0001e40008011000 */
[----:B0-----:R-:W-:Y:S05]  /*72b0*/  @P1 BRA `(.L_x_172) ;  /* 0xfffffffc003c1947 */ /* 0x001fea000383ffff */
.L_x_169:
[----:B------:R-:W-:Y:S05]  /*72c0*/  BSYNC B1 ;  /* 0x0000000000017941 */ /* 0x000fea0003800000 */
.L_x_168:
[----:B------:R-:W-:Y:S01]  /*72d0*/  LOP3.LUT P1, RZ, R10, 0xff, RZ, 0xc0, !PT ;  /* 0x000000ff0aff7812 */ /* 0x000fe2000782c0ff */
[C---:B------:R-:W-:Y:S01]  /*72e0*/  IMAD.IADD R7, R11.reuse, 0x1, R8 ;  /* 0x000000010b077824 */ /* 0x040fe200078e0208 */
[----:B------:R-:W-:Y:S01]  /*72f0*/  ULDC.64 UR4, c[0x0][0x650] ;  /* 0x0001940000047ab9 */ /* 0x000fe20000000a00 */
[----:B------:R-:W-:Y:S01]  /*7300*/  ISETP.GE.U32.AND P2, PT, R11, 0x6, PT ;  /* 0x000000060b00780c */ /* 0x000fe20003f46070 */
[----:B------:R-:W-:Y:S01]  /*7310*/  BSSY B1, `(.L_x_173) ;  /* 0x000006b000017945 */ /* 0x000fe20003800000 */
[----:B------:R-:W-:Y:S01]  /*7320*/  IMAD.MOV.U32 R21, RZ, RZ, -0x1 ;  /* 0xffffffffff157424 */ /* 0x000fe200078e00ff */
[----:B------:R-:W-:Y:S01]  /*7330*/  ISETP.GT.U32.AND P0, PT, R7, 0x5, PT ;  /* 0x000000050700780c */ /* 0x000fe20003f04070 */
[----:B------:R-:W-:Y:S01]  /*7340*/  IMAD.MOV.U32 R19, RZ, RZ, -0x1 ;  /* 0xffffffffff137424 */ /* 0x000fe200078e00ff */
[----:B------:R-:W-:Y:S02]  /*7350*/  PRMT R10, RZ, 0x7610, R10 ;  /* 0x00007610ff0a7816 */ /* 0x000fe4000000000a */
[----:B------:R-:W-:-:S03]  /*7360*/  ISETP.LT.U32.AND P0, PT, R11, 0x6, P0 ;  /* 0x000000060b00780c */ /* 0x000fc60000701070 */
[----:B------:R-:W0:Y:S01]  /*7370*/  @P1 S2R R12, SR_CgaCtaId ;  /* 0x00000000000c1919 */ /* 0x000e220000008800 */
[----:B------:R-:W-:-:S04]  /*7380*/  @P1 MOV R5, 0x400 ;  /* 0x0000040000051802 */ /* 0x000fc80000000f00 */
[----:B0-----:R-:W-:Y:S01]  /*7390*/  @P1 LEA R6, R12, R5, 0x18 ;  /* 0x000000050c061211 */ /* 0x001fe200078ec0ff */
[----:B------:R-:W-:Y:S01]  /*73a0*/  IMAD.WIDE.U32 R4, R7, -0x55555555, RZ ;  /* 0xaaaaaaab07047825 */ /* 0x000fe200078e00ff */
[----:B------:R-:W-:Y:S02]  /*73b0*/  SEL R4, RZ, 0x1, !P0 ;  /* 0x00000001ff047807 */ /* 0x000fe40004000000 */
[----:B------:R0:W-:Y:S01]  /*73c0*/  @P1 SYNCS.ARRIVE.TRANS64.A1T0 RZ, [R6+URZ+0x78], RZ ;  /* 0x000078ff06ff19a7 */ /* 0x0001e2000810003f */
[----:B------:R-:W-:Y:S02]  /*73d0*/  IADD3 R16, P1, R16, UR36, RZ ;  /* 0x0000002410107c10 */ /* 0x000fe4000ff3e0ff */
[----:B------:R-:W-:Y:S02]  /*73e0*/  LOP3.LUT R3, R3, R4, RZ, 0x3c, !PT ;  /* 0x0000000403037212 */ /* 0x000fe400078e3cff */
[----:B------:R-:W-:Y:S02]  /*73f0*/  IADD3.X R17, R17, UR42, RZ, P1, !PT ;  /* 0x0000002a11117c10 */ /* 0x000fe40008ffe4ff */
[----:B------:R-:W-:-:S02]  /*7400*/  ISETP.GE.U32.AND P0, PT, R16, UR4, PT ;  /* 0x0000000410007c0c */ /* 0x000fc4000bf06070 */
[----:B0-----:R-:W-:Y:S02]  /*7410*/  SHF.R.U32.HI R6, RZ, 0x2, R5 ;  /* 0x00000002ff067819 */ /* 0x001fe40000011605 */
[----:B------:R-:W-:Y:S02]  /*7420*/  ISETP.GE.U32.AND.EX P0, PT, R17, UR5, PT, P0 ;  /* 0x0000000511007c0c */ /* 0x000fe4000bf06100 */
[----:B------:R-:W-:Y:S01]  /*7430*/  @P2 LOP3.LUT R3, R3, 0x1, R6, 0x78, !PT ;  /* 0x0000000103032812 */ /* 0x000fe200078e7806 */
[----:B------:R-:W-:Y:S01]  /*7440*/  IMAD R8, R6, -0x6, R7 ;  /* 0xfffffffa06087824 */ /* 0x000fe200078e0207 */
[----:B------:R-:W-:Y:S01]  /*7450*/  PRMT R4, RZ, 0x7610, R4 ;  /* 0x00007610ff047816 */ /* 0x000fe20000000004 */
[----:B------:R-:W-:-:S08]  /*7460*/  IMAD.MOV.U32 R6, RZ, RZ, -0x1 ;  /* 0xffffffffff067424 */ /* 0x000fd000078e00ff */
[----:B------:R-:W-:Y:S05]  /*7470*/  @P0 BRA `(.L_x_174) ;  /* 0x0000000400500947 */ /* 0x000fea0003800000 */
[----:B------:R-:W0:Y:S01]  /*7480*/  S2R R19, SR_CTAID.X ;  /* 0x0000000000137919 */ /* 0x000e220000002500 */
[----:B------:R-:W-:Y:S01]  /*7490*/  ULDC.64 UR4, c[0x0][0x628] ;  /* 0x00018a0000047ab9 */ /* 0x000fe20000000a00 */
[----:B------:R-:W1:Y:S01]  /*74a0*/  LDC R20, c[0x0][0x144] ;  /* 0x00005100ff147b82 */ /* 0x000e620000000800 */
[----:B------:R-:W-:Y:S01]  /*74b0*/  ISETP.NE.U32.AND P0, PT, RZ, UR4, PT ;  /* 0x00000004ff007c0c */ /* 0x000fe2000bf05070 */
[----:B------:R-:W2:Y:S01]  /*74c0*/  S2R R14, SR_CTAID.Y ;  /* 0x00000000000e7919 */ /* 0x000ea20000002600 */
[----:B------:R-:W-:Y:S01]  /*74d0*/  ULDC UR7, c[0x0][0x630] ;  /* 0x00018c0000077ab9 */ /* 0x000fe20000000800 */
[----:B------:R-:W-:Y:S01]  /*74e0*/  ULDC UR8, c[0x0][0x150] ;  /* 0x0000540000087ab9 */ /* 0x000fe20000000800 */
[----:B------:R-:W-:Y:S01]  /*74f0*/  ISETP.NE.AND.EX P0, PT, RZ, UR5, PT, P0 ;  /* 0x00000005ff007c0c */ /* 0x000fe2000bf05300 */
[----:B------:R-:W-:Y:S02]  /*7500*/  IMAD.MOV.U32 R4, RZ, RZ, R16 ;  /* 0x000000ffff047224 */ /* 0x000fe400078e0010 */
[----:B------:R-:W-:Y:S01]  /*7510*/  IMAD.MOV.U32 R5, RZ, RZ, R17 ;  /* 0x000000ffff057224 */ /* 0x000fe200078e0011 */
[----:B0-----:R-:W-:-:S09]  /*7520*/  I2FP.F32.U32 R21, R19 ;  /* 0x0000001300157245 */ /* 0x001fd20000201000 */
[----:B------:R-:W-:Y:S05]  /*7530*/  @!P0 BRA `(.L_x_175) ;  /* 0x0000000000288947 */ /* 0x000fea0003800000 */
[----:B------:R-:W-:Y:S02]  /*7540*/  ULDC UR6, c[0x0][0x634] ;  /* 0x00018d0000067ab9 */ /* 0x000fe40000000800 */
[----:B------:R-:W-:-:S05]  /*7550*/  IADD3 R5, P0, R16, UR6, RZ ;  /* 0x0000000610057c10 */ /* 0x000fca000ff1e0ff */
[----:B------:R-:W-:-:S04]  /*7560*/  IMAD.X R15, RZ, RZ, R17, P0 ;  /* 0x000000ffff0f7224 */ /* 0x000fc800000e0611 */
[----:B------:R-:W-:-:S04]  /*7570*/  IMAD.WIDE.U32 R6, R15, UR4, RZ ;  /* 0x000000040f067c25 */ /* 0x000fc8000f8e00ff */
[----:B------:R-:W-:-:S04]  /*7580*/  IMAD.WIDE.U32 R6, P0, R5, UR5, R6 ;  /* 0x0000000505067c25 */ /* 0x000fc8000f800006 */
[----:B------:R-:W-:-:S04]  /*7590*/  IMAD.WIDE.U32 R4, R5, UR4, RZ ;  /* 0x0000000405047c25 */ /* 0x000fc8000f8e00ff */
[----:B------:R-:W-:Y:S01]  /*75a0*/  IMAD.MOV.U32 R4, RZ, RZ, R7 ;  /* 0x000000ffff047224 */ /* 0x000fe200078e0007 */
[----:B------:R-:W-:Y:S01]  /*75b0*/  IADD3 RZ, P1, R5, R6, RZ ;  /* 0x0000000605ff7210 */ /* 0x000fe20007f3e0ff */
[----:B------:R-:W-:-:S04]  /*75c0*/  IMAD.X R5, RZ, RZ, RZ, P0 ;  /* 0x000000ffff057224 */ /* 0x000fc800000e06ff */
[----:B------:R-:W-:-:S08]  /*75d0*/  IMAD.WIDE.U32.X R4, R15, UR5, R4, P1 ;  /* 0x000000050f047c25 */ /* 0x000fd000088e0404 */
.L_x_175:
[----:B------:R-:W-:Y:S01]  /*75e0*/  FMUL R21, R21, UR8 ;  /* 0x0000000815157c20 */ /* 0x000fe20008400000 */
[--C-:B------:R-:W-:Y:S01]  /*75f0*/  SHF.R.U64 R15, R4, UR7, R5.reuse ;  /* 0x00000007040f7c19 */ /* 0x100fe20008001205 */
[----:B------:R-:W-:Y:S01]  /*7600*/  ULDC.64 UR4, c[0x0][0x620] ;  /* 0x0001880000047ab9 */ /* 0x000fe20000000a00 */
[----:B------:R-:W-:Y:S01]  /*7610*/  SHF.R.U32.HI R4, RZ, UR7, R5 ;  /* 0x00000007ff047c19 */ /* 0x000fe20008011605 */
[----:B------:R-:W-:Y:S01]  /*7620*/  ULDC.64 UR6, c[0x0][0x640] ;  /* 0x0001900000067ab9 */ /* 0x000fe20000000a00 */
[----:B------:R-:W-:Y:S01]  /*7630*/  IADD3 R5, P0, RZ, -R15, RZ ;  /* 0x8000000fff057210 */ /* 0x000fe20007f1e0ff */
[----:B------:R-:W0:Y:S04]  /*7640*/  F2I.U32.TRUNC.NTZ R21, R21 ;  /* 0x0000001500157305 */ /* 0x000e28000020f000 */
[----:B------:R-:W-:Y:S01]  /*7650*/  IMAD.X R4, RZ, RZ, ~R4, P0 ;  /* 0x000000ffff047224 */ /* 0x000fe200000e0e04 */
[----:B------:R-:W-:-:S03]  /*7660*/  ISETP.NE.U32.AND P0, PT, RZ, UR6, PT ;  /* 0x00000006ff007c0c */ /* 0x000fc6000bf05070 */
[----:B------:R-:W-:Y:S01]  /*7670*/  IMAD R4, R4, UR4, RZ ;  /* 0x0000000404047c24 */ /* 0x000fe2000f8e02ff */
[----:B------:R-:W-:-:S03]  /*7680*/  ISETP.NE.AND.EX P0, PT, RZ, UR7, PT, P0 ;  /* 0x00000007ff007c0c */ /* 0x000fc6000bf05300 */
[C---:B------:R-:W-:Y:S01]  /*7690*/  IMAD R7, R5.reuse, UR5, R4 ;  /* 0x0000000505077c24 */ /* 0x040fe2000f8e0204 */
[----:B------:R-:W-:Y:S01]  /*76a0*/  ULDC UR5, c[0x0][0x154] ;  /* 0x0000550000057ab9 */ /* 0x000fe20000000800 */
[----:B------:R-:W-:Y:S01]  /*76b0*/  IMAD.WIDE.U32 R4, R5, UR4, R16 ;  /* 0x0000000405047c25 */ /* 0x000fe2000f8e0010 */
[----:B------:R-:W-:-:S03]  /*76c0*/  ULDC UR4, c[0x0][0x618] ;  /* 0x0001860000047ab9 */ /* 0x000fc60000000800 */
[----:B0-----:R-:W-:Y:S02]  /*76d0*/  IMAD.MOV R6, RZ, RZ, -R21 ;  /* 0x000000ffff067224 */ /* 0x001fe400078e0a15 */
[----:B------:R-:W0:Y:S01]  /*76e0*/  LDC R21, c[0x0][0x148] ;  /* 0x00005200ff157b82 */ /* 0x000e220000000800 */
[----:B------:R-:W-:Y:S02]  /*76f0*/  IMAD.IADD R5, R5, 0x1, R7 ;  /* 0x0000000105057824 */ /* 0x000fe400078e0207 */
[----:B-1----:R-:W-:Y:S01]  /*7700*/  IMAD R19, R20, R6, R19 ;  /* 0x0000000614137224 */ /* 0x002fe200078e0213 */
[----:B--2---:R-:W-:Y:S02]  /*7710*/  I2FP.F32.U32 R6, R14 ;  /* 0x0000000e00067245 */ /* 0x004fe40000201000 */
[--C-:B------:R-:W-:Y:S02]  /*7720*/  SHF.R.U64 R20, R4, UR4, R5.reuse ;  /* 0x0000000404147c19 */ /* 0x100fe40008001205 */
[----:B------:R-:W-:Y:S01]  /*7730*/  SHF.R.U32.HI R5, RZ, UR4, R5 ;  /* 0x00000004ff057c19 */ /* 0x000fe20008011605 */
[----:B------:R-:W-:Y:S01]  /*7740*/  FMUL R6, R6, UR5 ;  /* 0x0000000506067c20 */ /* 0x000fe20008400000 */
[----:B------:R-:W-:-:S02]  /*7750*/  ULDC UR4, c[0x0][0x608] ;  /* 0x0001820000047ab9 */ /* 0x000fc40000000800 */
[--C-:B------:R-:W-:Y:S01]  /*7760*/  SHF.R.U64 R23, R20, UR4, R5.reuse ;  /* 0x0000000414177c19 */ /* 0x100fe20008001205 */
[----:B------:R1:W2:Y:S01]  /*7770*/  F2I.U32.TRUNC.NTZ R24, R6 ;  /* 0x0000000600187305 */ /* 0x0002a2000020f000 */
[----:B------:R-:W-:Y:S01]  /*7780*/  SHF.R.U32.HI R4, RZ, UR4, R5 ;  /* 0x00000004ff047c19 */ /* 0x000fe20008011605 */
[----:B------:R-:W-:-:S03]  /*7790*/  ULDC UR4, c[0x0][0x658] ;  /* 0x0001960000047ab9 */ /* 0x000fc60000000800 */
[--C-:B------:R-:W-:Y:S02]  /*77a0*/  SHF.R.U64 R22, R23, UR4, R4.reuse ;  /* 0x0000000417167c19 */ /* 0x100fe40008001204 */
[----:B------:R-:W-:-:S03]  /*77b0*/  SHF.R.U32.HI R25, RZ, UR4, R4 ;  /* 0x00000004ff197c19 */ /* 0x000fc60008011604 */
[----:B------:R-:W-:Y:S02]  /*77c0*/  IMAD.MOV.U32 R4, RZ, RZ, R22 ;  /* 0x000000ffff047224 */ /* 0x000fe400078e0016 */
[----:B------:R-:W-:Y:S01]  /*77d0*/  IMAD.MOV.U32 R5, RZ, RZ, R25 ;  /* 0x000000ffff057224 */ /* 0x000fe200078e0019 */
[----:B-1----:R-:W-:Y:S06]  /*77e0*/  @!P0 BRA `(.L_x_176) ;  /* 0x0000000000288947 */ /* 0x002fec0003800000 */
        /* <DEDUP_REMOVED lines=10> */
.L_x_176:
[----:B------:R-:W-:Y:S01]  /*7890*/  ISETP.NE.AND P0, PT, R2, 0x1, PT ;  /* 0x000000010200780c */ /* 0x000fe20003f05270 */
[----:B------:R-:W-:Y:S01]  /*78a0*/  ULDC UR4, c[0x0][0x648] ;  /* 0x0001920000047ab9 */ /* 0x000fe20000000800 */
[----:B------:R-:W-:Y:S01]  /*78b0*/  LOP3.LUT R23, R23, UR16, RZ, 0xc0, !PT ;  /* 0x0000001017177c12 */ /* 0x000fe2000f8ec0ff */
[----:B--2---:R-:W-:Y:S01]  /*78c0*/  IMAD.MOV R24, RZ, RZ, -R24 ;  /* 0x000000ffff187224 */ /* 0x004fe200078e0a18 */
[----:B------:R-:W-:Y:S01]  /*78d0*/  SHF.R.U64 R4, R4, UR4, R5 ;  /* 0x0000000404047c19 */ /* 0x000fe20008001205 */
[----:B------:R-:W-:Y:S01]  /*78e0*/  ULDC UR4, c[0x0][0x638] ;  /* 0x00018e0000047ab9 */ /* 0x000fe20000000800 */
[----:B------:R-:W-:Y:S01]  /*78f0*/  LOP3.LUT R7, R20, UR15, RZ, 0xc0, !PT ;  /* 0x0000000f14077c12 */ /* 0x000fe2000f8ec0ff */
[----:B------:R-:W-:Y:S01]  /*7900*/  ULDC UR5, c[0x0][0x610] ;  /* 0x0001840000057ab9 */ /* 0x000fe20000000800 */
[----:B------:R-:W-:Y:S02]  /*7910*/  IMAD.MOV.U32 R6, RZ, RZ, R15 ;  /* 0x000000ffff067224 */ /* 0x000fe400078e000f */
[----:B------:R-:W-:-:S02]  /*7920*/  IMAD.MOV R5, RZ, RZ, -R4 ;  /* 0x000000ffff057224 */ /* 0x000fc400078e0a04 */
[----:B------:R-:W-:Y:S02]  /*7930*/  IMAD R4, R4, UR17, R23 ;  /* 0x0000001104047c24 */ /* 0x000fe4000f8e0217 */
[----:B0-----:R-:W-:Y:S02]  /*7940*/  @P0 IMAD R19, R21, R24, R14 ;  /* 0x0000001815130224 */ /* 0x001fe400078e020e */
[----:B------:R-:W-:Y:S01]  /*7950*/  IMAD R22, R5, UR4, R22 ;  /* 0x0000000405167c24 */ /* 0x000fe2000f8e0216 */
[----:B------:R-:W-:Y:S01]  /*7960*/  ULDC UR4, c[0x0][0x600] ;  /* 0x0001800000047ab9 */ /* 0x000fe20000000800 */
[----:B------:R-:W-:Y:S02]  /*7970*/  IMAD R21, R4, UR5, R19 ;  /* 0x0000000504157c24 */ /* 0x000fe4000f8e0213 */
[----:B------:R-:W-:Y:S02]  /*7980*/  IMAD R22, R22, UR4, R7 ;  /* 0x0000000416167c24 */ /* 0x000fe4000f8e0207 */
[----:B------:R-:W-:-:S03]  /*7990*/  IMAD.MOV.U32 R4, RZ, RZ, 0x1 ;  /* 0x00000001ff047424 */ /* 0x000fc600078e00ff */
[----:B------:R-:W-:Y:S02]  /*79a0*/  SEL R19, R22, R21, !P0 ;  /* 0x0000001516137207 */ /* 0x000fe40004000000 */
[----:B------:R-:W-:-:S07]  /*79b0*/  SEL R21, R21, R22, !P0 ;  /* 0x0000001615157207 */ /* 0x000fce0004000000 */
.L_x_174:
[----:B------:R-:W-:Y:S05]  /*79c0*/  BSYNC B1 ;  /* 0x0000000000017941 */ /* 0x000fea0003800000 */
.L_x_173:
[----:B------:R-:W-:-:S13]  /*79d0*/  LOP3.LUT P0, RZ, R4, 0xff, RZ, 0xc0, !PT ;  /* 0x000000ff04ff7812 */ /* 0x000fda000780c0ff */
[----:B------:R-:W-:Y:S05]  /*79e0*/  @P0 BRA `(.L_x_177) ;  /* 0xfffffff400380947 */ /* 0x000fea000383ffff */
[----:B------:R-:W-:Y:S05]  /*79f0*/  BSYNC B0 ;  /* 0x0000000000007941 */ /* 0x000fea0003800000 */
.L_x_166:
[----:B------:R-:W-:-:S03]  /*7a00*/  UMOV UR4, 0xffffffff ;  /* 0xffffffff00047882 */ /* 0x000fc60000000000 */
[----:B------:R-:W-:Y:S05]  /*7a10*/  BRA.DIV UR4, `(.L_x_178) ;  /* 0x00000006045c7947 */ /* 0x000fea000b800000 */
[----:B------:R-:W-:-:S13]  /*7a20*/  ELECT P6, URZ, PT ;  /* 0x00000000003f782f */ /* 0x000fda00038c0000 */
.L_x_194:
[----:B------:R-:W-:Y:S04]  /*7a30*/  BSSY B0, `(.L_x_179) ;  /* 0x000003d000007945 */ /* 0x000fe80003800000 */
[----:B------:R-:W-:Y:S05]  /*7a40*/  @!P6 BRA `(.L_x_180) ;  /* 0x0000000000ece947 */ /* 0x000fea0003800000 */
[----:B------:R-:W-:-:S04]  /*7a50*/  LOP3.LUT R18, R18, 0x2, RZ, 0xfc, !PT ;  /* 0x0000000212127812 */ /* 0x000fc800078efcff */
[----:B------:R-:W-:-:S13]  /*7a60*/  ISETP.NE.AND P0, PT, R18, 0x3, PT ;  /* 0x000000031200780c */ /* 0x000fda0003f05270 */
[----:B------:R-:W-:Y:S05]  /*7a70*/  @!P0 BRA `(.L_x_181) ;  /* 0x0000000000048947 */ /* 0x000fea0003800000 */
[----:B------:R-:W-:Y:S01]  /*7a80*/  BPT.TRAP 0x1 ;  /* 0x000000040000795c */ /* 0x000fe20000300000 */
.L_x_181:
[----:B------:R-:W0:Y:S01]  /*7a90*/  S2R R5, SR_CgaCtaId ;  /* 0x0000000000057919 */ /* 0x000e220000008800 */
[----:B------:R-:W-:Y:S02]  /*7aa0*/  MOV R0, 0x400 ;  /* 0x0000040000007802 */ /* 0x000fe40000000f00 */
[----:B------:R-:W-:Y:S02]  /*7ab0*/  SHF.L.U32 R2, R3, 0x1f, RZ ;  /* 0x0000001f03027819 */ /* 0x000fe400000006ff */
[----:B0-----:R-:W-:-:S05]  /*7ac0*/  LEA R5, R5, R0, 0x18 ;  /* 0x0000000005057211 */ /* 0x001fca00078ec0ff */
[----:B------:R-:W-:-:S04]  /*7ad0*/  VIADD R5, R5, 0x30 ;  /* 0x0000003005057836 */ /* 0x000fc80000000000 */
[C---:B------:R-:W-:Y:S02]  /*7ae0*/  IMAD R7, R8.reuse, 0x8, R5 ;  /* 0x0000000808077824 */ /* 0x040fe400078e0205 */
[----:B------:R-:W-:Y:S02]  /*7af0*/  VIADD R8, R8, 0x1 ;  /* 0x0000000108087836 */ /* 0x000fe40000000000 */
[----:B------:R-:W0:Y:S03]  /*7b00*/  SYNCS.PHASECHK.TRANS64.TRYWAIT P0, [R7+URZ], R2 ;  /* 0x00000002070075a7 */ /* 0x000e26000800017f */
[----:B------:R-:W-:-:S04]  /*7b10*/  ISETP.NE.AND P1, PT, R8, 0x6, PT ;  /* 0x000000060800780c */ /* 0x000fc80003f25270 */
[----:B------:R-:W-:Y:S02]  /*7b20*/  SEL R0, RZ, 0x1, P1 ;  /* 0x00000001ff007807 */ /* 0x000fe40000800000 */
[----:B------:R-:W-:Y:S02]  /*7b30*/  SEL R8, R8, RZ, P1 ;  /* 0x000000ff08087207 */ /* 0x000fe40000800000 */
[----:B------:R-:W-:-:S03]  /*7b40*/  LOP3.LUT R9, R3, R0, RZ, 0x3c, !PT ;  /* 0x0000000003097212 */ /* 0x000fc600078e3cff */
[----:B------:R-:W-:Y:S01]  /*7b50*/  IMAD R6, R8, 0x8, R5 ;  /* 0x0000000808067824 */ /* 0x000fe200078e0205 */
[----:B------:R-:W-:Y:S01]  /*7b60*/  SHF.L.U32 R3, R9, 0x1f, RZ ;  /* 0x0000001f09037819 */ /* 0x000fe200000006ff */
[----:B0-----:R-:W-:Y:S06]  /*7b70*/  @!P0 BRA `(.L_x_182) ;  /* 0x0000000400248947 */ /* 0x001fec0003800000 */
.L_x_195:
[----:B------:R-:W1:Y:S01]  /*7b80*/  SYNCS.PHASECHK.TRANS64.TRYWAIT P0, [R6+URZ], R3 ;  /* 0x00000003060075a7 */ /* 0x000e62000800017f */
[----:B------:R-:W-:-:S05]  /*7b90*/  VIADD R0, R8, 0x1 ;  /* 0x0000000108007836 */ /* 0x000fca0000000000 */
[----:B------:R-:W-:-:S04]  /*7ba0*/  ISETP.NE.AND P1, PT, R0, 0x6, PT ;  /* 0x000000060000780c */ /* 0x000fc80003f25270 */
[----:B0-----:R-:W-:Y:S02]  /*7bb0*/  SEL R2, RZ, 0x1, P1 ;  /* 0x00000001ff027807 */ /* 0x001fe40000800000 */
[----:B------:R-:W-:Y:S02]  /*7bc0*/  SEL R0, R0, RZ, P1 ;  /* 0x000000ff00007207 */ /* 0x000fe40000800000 */
[----:B------:R-:W-:-:S03]  /*7bd0*/  LOP3.LUT R9, R9, R2, RZ, 0x3c, !PT ;  /* 0x0000000209097212 */ /* 0x000fc600078e3cff */
[----:B------:R-:W-:Y:S01]  /*7be0*/  IMAD R7, R0, 0x8, R5 ;  /* 0x0000000800077824 */ /* 0x000fe200078e0205 */
[----:B------:R-:W-:Y:S01]  /*7bf0*/  SHF.L.U32 R4, R9, 0x1f, RZ ;  /* 0x0000001f09047819 */ /* 0x000fe200000006ff */
[----:B-1----:R-:W-:Y:S06]  /*7c00*/  @!P0 BRA `(.L_x_183) ;  /* 0x0000000400148947 */ /* 0x002fec0003800000 */
.L_x_196:
[----:B------:R-:W1:Y:S01]  /*7c10*/  SYNCS.PHASECHK.TRANS64.TRYWAIT P0, [R7+URZ], R4 ;  /* 0x00000004070075a7 */ /* 0x000e62000800017f */
[----:B------:R-:W-:-:S05]  /*7c20*/  VIADD R0, R0, 0x1 ;  /* 0x0000000100007836 */ /* 0x000fca0000000000 */
[----:B------:R-:W-:-:S04]  /*7c30*/  ISETP.NE.AND P1, PT, R0, 0x6, PT ;  /* 0x000000060000780c */ /* 0x000fc80003f25270 */
[----:B------:R-:W-:Y:S02]  /*7c40*/  SEL R2, RZ, 0x1, P1 ;  /* 0x00000001ff027807 */ /* 0x000fe40000800000 */
[----:B------:R-:W-:Y:S02]  /*7c50*/  SEL R0, R0, RZ, P1 ;  /* 0x000000ff00007207 */ /* 0x000fe40000800000 */
[----:B------:R-:W-:-:S03]  /*7c60*/  LOP3.LUT R9, R9, R2, RZ, 0x3c, !PT ;  /* 0x0000000209097212 */ /* 0x000fc600078e3cff */
[----:B0-----:R-:W-:Y:S01]  /*7c70*/  IMAD R6, R0, 0x8, R5 ;  /* 0x0000000800067824 */ /* 0x001fe200078e0205 */
[----:B------:R-:W-:Y:S01]  /*7c80*/  SHF.L.U32 R3, R9, 0x1f, RZ ;  /* 0x0000001f09037819 */ /* 0x000fe200000006ff */
[----:B-1----:R-:W-:Y:S06]  /*7c90*/  @!P0 BRA `(.L_x_184) ;  /* 0x0000000400048947 */ /* 0x002fec0003800000 */
.L_x_197:
        /* <DEDUP_REMOVED lines=9> */
.L_x_198:
[----:B------:R-:W1:Y:S01]  /*7d30*/  SYNCS.PHASECHK.TRANS64.TRYWAIT P0, [R7+URZ], R4 ;  /* 0x00000004070075a7 */ /* 0x000e62000800017f */
[----:B------:R-:W-:-:S05]  /*7d40*/  VIADD R0, R0, 0x1 ;  /* 0x0000000100007836 */ /* 0x000fca0000000000 */
[----:B------:R-:W-:-:S04]  /*7d50*/  ISETP.NE.AND P1, PT, R0, 0x6, PT ;  /* 0x000000060000780c */ /* 0x000fc80003f25270 */
[----:B------:R-:W-:Y:S02]  /*7d60*/  SEL R2, RZ, 0x1, P1 ;  /* 0x00000001ff027807 */ /* 0x000fe40000800000 */
[----:B------:R-:W-:Y:S02]  /*7d70*/  SEL R0, R0, RZ, P1 ;  /* 0x000000ff00007207 */ /* 0x000fe40000800000 */
[----:B------:R-:W-:Y:S01]  /*7d80*/  LOP3.LUT R2, R9, R2, RZ, 0x3c, !PT ;  /* 0x0000000209027212 */ /* 0x000fe200078e3cff */
[----:B-1----:R-:W-:Y:S06]  /*7d90*/  @!P0 BRA `(.L_x_186) ;  /* 0x0000000000ec8947 */ /* 0x002fec0003800000 */
.L_x_199:
[----:B------:R-:W-:Y:S01]  /*7da0*/  IMAD R5, R0, 0x8, R5 ;  /* 0x0000000800057824 */ /* 0x000fe200078e0205 */
[----:B------:R-:W-:-:S07]  /*7db0*/  SHF.L.U32 R0, R2, 0x1f, RZ ;  /* 0x0000001f02007819 */ /* 0x000fce00000006ff */
.L_x_187:
[----:B--2---:R2:W3:Y:S02]  /*7dc0*/  SYNCS.PHASECHK.TRANS64.TRYWAIT P0, [R5+URZ], R0 ;  /* 0x00000000050075a7 */ /* 0x0044e4000800017f */
[----:B---3--:R-:W-:Y:S05]  /*7dd0*/  @!P0 NANOSLEEP.SYNCS 0x989680 ;  /* 0x009896800000895d */ /* 0x008fea0003900000 */
[----:B------:R-:W3:Y:S02]  /*7de0*/  @!P0 SYNCS.PHASECHK.TRANS64 P0, [R5+URZ], R0 ;  /* 0x00000000050085a7 */ /* 0x000ee4000800007f */
[----:B---3--:R-:W-:Y:S05]  /*7df0*/  @!P0 BRA `(.L_x_187) ;  /* 0xfffffffc00f08947 */ /* 0x008fea000383ffff */
.L_x_180:
[----:B------:R-:W-:Y:S05]  /*7e00*/  BSYNC B0 ;  /* 0x0000000000007941 */ /* 0x000fea0003800000 */
.L_x_179:
[----:B------:R-:W-:Y:S05]  /*7e10*/  EXIT ;  /* 0x000000000000794d */ /* 0x000fea0003800000 */
.L_x_21:
[----:B-1----:R1:W2:Y:S02]  /*7e20*/  SYNCS.PHASECHK.TRANS64.TRYWAIT P1, [R3+URZ], R0 ;  /* 0x00000000030075a7 */ /* 0x0022a4000802017f */
[----:B--2---:R-:W-:Y:S05]  /*7e30*/  @!P1 NANOSLEEP.SYNCS 0x989680 ;  /* 0x009896800000995d */ /* 0x004fea0003900000 */
[----:B------:R-:W2:Y:S02]  /*7e40*/  @!P1 SYNCS.PHASECHK.TRANS64 P1, [R3+URZ], R0 ;  /* 0x00000000030095a7 */ /* 0x000ea4000802007f */
[----:B--2---:R-:W-:Y:S05]  /*7e50*/  @!P1 BRA `(.L_x_21) ;  /* 0xfffffffc00f09947 */ /* 0x004fea000383ffff */
[----:B------:R-:W-:Y:S05]  /*7e60*/  BRA `(.L_x_20) ;  /* 0xffffff9800447947 */ /* 0x000fea000383ffff */
.L_x_26:
[----:B-1----:R1:W2:Y:S02]  /*7e70*/  SYNCS.PHASECHK.TRANS64.TRYWAIT P1, [R5+URZ], R4 ;  /* 0x00000004050075a7 */ /* 0x0022a4000802017f */
[----:B--2---:R-:W-:Y:S05]  /*7e80*/  @!P1 NANOSLEEP.SYNCS 0x989680 ;  /* 0x009896800000995d */ /* 0x004fea0003900000 */
[----:B------:R-:W2:Y:S02]  /*7e90*/  @!P1 SYNCS.PHASECHK.TRANS64 P1, [R5+URZ], R4 ;  /* 0x00000004050095a7 */ /* 0x000ea4000802007f */
[----:B--2---:R-:W-:Y:S05]  /*7ea0*/  @!P1 BRA `(.L_x_26) ;  /* 0xfffffffc00f09947 */ /* 0x004fea000383ffff */
[----:B------:R-:W-:Y:S05]  /*7eb0*/  BRA `(.L_x_25) ;  /* 0xffffff9c00207947 */ /* 0x000fea000383ffff */
.L_x_167:
[----:B------:R-:W-:Y:S01]  /*7ec0*/  BSSY B1, `(.L_x_188) ;  /* 0x0000006000017945 */ /* 0x000fe20003800000 */
[----:B------:R-:W-:-:S07]  /*7ed0*/  IMAD.MOV.U32 R15, RZ, RZ, -0x1 ;  /* 0xffffffffff0f7424 */ /* 0x000fce00078e00ff */
[----:B------:R-:W-:Y:S05]  /*7ee0*/  WARPSYNC.COLLECTIVE R15, `(.L_x_189) ;  /* 0x000000000f0c7348 */ /* 0x000fea0003c00000 */
[----:B------:R-:W-:Y:S02]  /*7ef0*/  ELECT P6, UR62, PT ;  /* 0x00000000003e782f */ /* 0x000fe400038c0000 */
[----:B------:R-:W-:Y:S01]  /*7f00*/  MOV R14, UR62 ;  /* 0x0000003e000e7c02 */ /* 0x000fe20008000f00 */
[----:B------:R-:W-:Y:S10]  /*7f10*/  ENDCOLLECTIVE ;  /* 0x000000000000791b */ /* 0x000ff40003800000 */
.L_x_189:
[----:B------:R-:W-:Y:S05]  /*7f20*/  BSYNC B1 ;  /* 0x0000000000017941 */ /* 0x000fea0003800000 */
.L_x_188:
[----:B------:R-:W-:Y:S05]  /*7f30*/  BRA `(.L_x_190) ;  /* 0xffffffec00f07947 */ /* 0x000fea000383ffff */
.L_x_170:
[----:B-1----:R1:W2:Y:S02]  /*7f40*/  SYNCS.PHASECHK.TRANS64.TRYWAIT P0, [R23+URZ+0x30], R14 ;  /* 0x0000300e170075a7 */ /* 0x0022a4000800017f */
[----:B--2---:R-:W-:Y:S05]  /*7f50*/  @!P0 NANOSLEEP.SYNCS 0x989680 ;  /* 0x009896800000895d */ /* 0x004fea0003900000 */
[----:B------:R-:W2:Y:S02]  /*7f60*/  @!P0 SYNCS.PHASECHK.TRANS64 P0, [R23+URZ+0x30], R14 ;  /* 0x0000300e170085a7 */ /* 0x000ea4000800007f */
[----:B--2---:R-:W-:Y:S05]  /*7f70*/  @!P0 BRA `(.L_x_170) ;  /* 0xfffffffc00f08947 */ /* 0x004fea000383ffff */
[----:B------:R-:W-:Y:S05]  /*7f80*/  BRA `(.L_x_191) ;  /* 0xfffffff000307947 */ /* 0x000fea000383ffff */
.L_x_178:
[----:B------:R-:W-:Y:S01]  /*7f90*/  BSSY B0, `(.L_x_192) ;  /* 0x0000006000007945 */ /* 0x000fe20003800000 */
[----:B------:R-:W-:-:S07]  /*7fa0*/  IMAD.MOV.U32 R15, RZ, RZ, -0x1 ;  /* 0xffffffffff0f7424 */ /* 0x000fce00078e00ff */
[----:B------:R-:W-:Y:S05]  /*7fb0*/  WARPSYNC.COLLECTIVE R15, `(.L_x_193) ;  /* 0x000000000f0c7348 */ /* 0x000fea0003c00000 */
[----:B------:R-:W-:Y:S02]  /*7fc0*/  ELECT P6, UR62, PT ;  /* 0x00000000003e782f */ /* 0x000fe400038c0000 */
[----:B------:R-:W-:Y:S01]  /*7fd0*/  MOV R14, UR62 ;  /* 0x0000003e000e7c02 */ /* 0x000fe20008000f00 */
[----:B------:R-:W-:Y:S10]  /*7fe0*/  ENDCOLLECTIVE ;  /* 0x000000000000791b */ /* 0x000ff40003800000 */
.L_x_193:
[----:B------:R-:W-:Y:S05]  /*7ff0*/  BSYNC B0 ;  /* 0x0000000000007941 */ /* 0x000fea0003800000 */
.L_x_192:
[----:B------:R-:W-:Y:S05]  /*8000*/  BRA `(.L_x_194) ;  /* 0xfffffff800887947 */ /* 0x000fea000383ffff */
.L_x_182:
[----:B0-----:R0:W1:Y:S02]  /*8010*/  SYNCS.PHASECHK.TRANS64.TRYWAIT P0, [R7+URZ], R2 ;  /* 0x00000002070075a7 */ /* 0x001064000800017f */
[----:B-1----:R-:W-:Y:S05]  /*8020*/  @!P0 NANOSLEEP.SYNCS 0x989680 ;  /* 0x009896800000895d */ /* 0x002fea0003900000 */
[----:B------:R-:W1:Y:S02]  /*8030*/  @!P0 SYNCS.PHASECHK.TRANS64 P0, [R7+URZ], R2 ;  /* 0x00000002070085a7 */ /* 0x000e64000800007f */
[----:B-1----:R-:W-:Y:S05]  /*8040*/  @!P0 BRA `(.L_x_182) ;  /* 0xfffffffc00f08947 */ /* 0x002fea000383ffff */
[----:B------:R-:W-:Y:S05]  /*8050*/  BRA `(.L_x_195) ;  /* 0xfffffff800c87947 */ /* 0x000fea000383ffff */
.L_x_183:
[----:B0-----:R0:W1:Y:S02]  /*8060*/  SYNCS.PHASECHK.TRANS64.TRYWAIT P0, [R6+URZ], R3 ;  /* 0x00000003060075a7 */ /* 0x001064000800017f */
[----:B-1----:R-:W-:Y:S05]  /*8070*/  @!P0 NANOSLEEP.SYNCS 0x989680 ;  /* 0x009896800000895d */ /* 0x002fea0003900000 */
[----:B------:R-:W1:Y:S02]  /*8080*/  @!P0 SYNCS.PHASECHK.TRANS64 P0, [R6+URZ], R3 ;  /* 0x00000003060085a7 */ /* 0x000e64000800007f */
[----:B-1----:R-:W-:Y:S05]  /*8090*/  @!P0 BRA `(.L_x_183) ;  /* 0xfffffffc00f08947 */ /* 0x002fea000383ffff */
[----:B------:R-:W-:Y:S05]  /*80a0*/  BRA `(.L_x_196) ;  /* 0xfffffff800d87947 */ /* 0x000fea000383ffff */
.L_x_184:
[----:B0-----:R0:W1:Y:S02]  /*80b0*/  SYNCS.PHASECHK.TRANS64.TRYWAIT P0, [R7+URZ], R4 ;  /* 0x00000004070075a7 */ /* 0x001064000800017f */
[----:B-1----:R-:W-:Y:S05]  /*80c0*/  @!P0 NANOSLEEP.SYNCS 0x989680 ;  /* 0x009896800000895d */ /* 0x002fea0003900000 */
[----:B------:R-:W1:Y:S02]  /*80d0*/  @!P0 SYNCS.PHASECHK.TRANS64 P0, [R7+URZ], R4 ;  /* 0x00000004070085a7 */ /* 0x000e64000800007f */
[----:B-1----:R-:W-:Y:S05]  /*80e0*/  @!P0 BRA `(.L_x_184) ;  /* 0xfffffffc00f08947 */ /* 0x002fea000383ffff */
[----:B------:R-:W-:Y:S05]  /*80f0*/  BRA `(.L_x_197) ;  /* 0xfffffff800e87947 */ /* 0x000fea000383ffff */
.L_x_185:
[----:B0-----:R0:W1:Y:S02]  /*8100*/  SYNCS.PHASECHK.TRANS64.TRYWAIT P0, [R6+URZ], R3 ;  /* 0x00000003060075a7 */ /* 0x001064000800017f */
[----:B-1----:R-:W-:Y:S05]  /*8110*/  @!P0 NANOSLEEP.SYNCS 0x989680 ;  /* 0x009896800000895d */ /* 0x002fea0003900000 */
[----:B------:R-:W1:Y:S02]  /*8120*/  @!P0 SYNCS.PHASECHK.TRANS64 P0, [R6+URZ], R3 ;  /* 0x00000003060085a7 */ /* 0x000e64000800007f */
[----:B-1----:R-:W-:Y:S05]  /*8130*/  @!P0 BRA `(.L_x_185) ;  /* 0xfffffffc00f08947 */ /* 0x002fea000383ffff */
[----:B------:R-:W-:Y:S05]  /*8140*/  BRA `(.L_x_198) ;  /* 0xfffffff800f87947 */ /* 0x000fea000383ffff */
.L_x_186:
[----:B-1----:R1:W2:Y:S02]  /*8150*/  SYNCS.PHASECHK.TRANS64.TRYWAIT P0, [R7+URZ], R4 ;  /* 0x00000004070075a7 */ /* 0x0022a4000800017f */
[----:B--2---:R-:W-:Y:S05]  /*8160*/  @!P0 NANOSLEEP.SYNCS 0x989680 ;  /* 0x009896800000895d */ /* 0x004fea0003900000 */
[----:B------:R-:W2:Y:S02]  /*8170*/  @!P0 SYNCS.PHASECHK.TRANS64 P0, [R7+URZ], R4 ;  /* 0x00000004070085a7 */ /* 0x000ea4000800007f */
[----:B--2---:R-:W-:Y:S05]  /*8180*/  @!P0 BRA `(.L_x_186) ;  /* 0xfffffffc00f08947 */ /* 0x004fea000383ffff */
[----:B------:R-:W-:Y:S05]  /*8190*/  BRA `(.L_x_199) ;  /* 0xfffffffc00007947 */ /* 0x000fea000383ffff */
.L_x_200:
[----:B------:R-:W-:-:S00]  /*81a0*/  BRA `(.L_x_200) ;  /* 0xfffffffc00fc7947 */ /* 0x000fc0000383ffff */
[----:B------:R-:W-:-:S00]  /*81b0*/  NOP ;  /* 0x0000000000007918 */ /* 0x000fc00000000000 */
        /* <DEDUP_REMOVED lines=12> */
.L_x_201:


//--------------------- .nv.global.init           --------------------------
	.section	.nv.global.init,"aw",@progbits
.nv.global.init:
	.type		$str$22,@object
	.size		$str$22,($str$23 - $str$22)
$str$22:
        /*0000*/ 	.byte	0x6b, 0x5f, 0x74, 0x69, 0x6c, 0x65, 0x5f, 0x63, 0x6f, 0x75, 0x6e, 0x74, 0x20, 0x3e, 0x3d, 0x20
        /*0010*/ 	.byte	0x31, 0x00
	.type		$str$23,@object
	.size		$str$23,(__unnamed_1 - $str$23)
$str$23:
        /*0012*/ 	.byte	0x2f, 0x74, 0x6d, 0x70, 0x2f, 0x63, 0x75, 0x74, 0x6c, 0x61, 0x73, 0x73, 0x5f, 0x73, 0x77, 0x65
        /*0022*/ 	.byte	0x65, 0x70, 0x5f, 0x73, 0x72, 0x63, 0x2f, 0x69, 0x6e, 0x63, 0x6c, 0x75, 0x64, 0x65, 0x2f, 0x63
        /*0032*/ 	.byte	0x75, 0x74, 0x6c, 0x61, 0x73, 0x73, 0x2f, 0x67, 0x65, 0x6d, 0x6d, 0x2f, 0x63, 0x6f, 0x6c, 0x6c
        /*0042*/ 	.byte	0x65, 0x63, 0x74, 0x69, 0x76, 0x65, 0x2f, 0x73, 0x6d, 0x39, 0x30, 0x5f, 0x6d, 0x6d, 0x61, 0x5f
        /*0052*/ 	.byte	0x74, 0x6d, 0x61, 0x5f, 0x67, 0x6d, 0x6d, 0x61, 0x5f, 0x73, 0x73, 0x5f, 0x77, 0x61, 0x72, 0x70
        /*0062*/ 	.byte	0x73, 0x70, 0x65, 0x63, 0x69, 0x61, 0x6c, 0x69, 0x7a, 0x65, 0x64, 0x2e, 0x68, 0x70, 0x70, 0x00
	.type		__unnamed_1,@object
	.size		__unnamed_1,(.L_0 - __unnamed_1)
__unnamed_1:
        /*0072*/ 	.byte	0x76, 0x6f, 0x69, 0x64, 0x20, 0x63, 0x75, 0x74, 0x6c, 0x61, 0x73, 0x73, 0x3a, 0x3a, 0x67, 0x65
        /* <DEDUP_REMOVED lines=180> */
        /*0bc2*/ 	.byte	0x69, 0x74, 0x79, 0x5d, 0x00
.L_0:


//--------------------- .nv.shared._ZN7cutlass13device_kernelINS_4gemm6kernel13GemmUniversalIN4cute5tupleIJiiiiEEENS1_10collective13CollectiveMmaINS1_34MainloopSm90TmaGmmaWarpSpecializedILi6ENS5_IJNS4_1CILi1EEENSA_ILi4EEESB_EEENS1_35KernelTmaWarpSpecializedCooperativeEEENS5_IJNSA_ILi128EEESG_NSA_ILi64EEEEEENS_6half_tENS5_IJlSB_lEEESJ_SK_NS4_8TiledMMAINS4_8MMA_AtomIJNS4_4SM904GMMA26MMA_64x128x16_F32F16F16_SSILNSO_5MajorE0ELSQ_0ELNSO_7ScaleInE1ELSR_1EEEEEENS4_6LayoutINS5_IJNSA_ILi2EEESB_SB_EEENS5_IJSB_NSA_ILi0EEESX_EEEEENS5_IJNS4_10UnderscoreES10_S10_EEEEENS4_23SM90_TMA_LOAD_MULTICASTENS4_14ComposedLayoutINS4_7SwizzleILi3ELi4ELi3EEENS4_18smem_ptr_flag_bitsILi16EEENSU_INS5_IJNSA_ILi8EEESH_EEENS5_IJSH_SB_EEEEEEEvNS4_8identityENS4_13SM90_TMA_LOADES1D_vS1E_EENS_8epilogue10collective6detail29Sm90TmaWarpSpecializedAdapterINS1I_15DefaultEpilogueISJ_SK_SK_NS1H_6thread17LinearCombinationISJ_Li1EffLNS1M_9ScaleType4KindE0ELNS_15FloatRoundStyleE2ESJ_EENS1_15EpilogueDefaultEEEEEvvEEEEvNT_6ParamsE --------------------------
	.section	.nv.shared._ZN7cutlass13device_kernelINS_4gemm6kernel13GemmUniversalIN4cute5tupleIJiiiiEEENS1_10collective13CollectiveMmaINS1_34MainloopSm90TmaGmmaWarpSpecializedILi6ENS5_IJNS4_1CILi1EEENSA_ILi4EEESB_EEENS1_35KernelTmaWarpSpecializedCooperativeEEENS5_IJNSA_ILi128EEESG_NSA_ILi64EEEEEENS_6half_tENS5_IJlSB_lEEESJ_SK_NS4_8TiledMMAINS4_8MMA_AtomIJNS4_4SM904GMMA26MMA_64x128x16_F32F16F16_SSILNSO_5MajorE0ELSQ_0ELNSO_7ScaleInE1ELSR_1EEEEEENS4_6LayoutINS5_IJNSA_ILi2EEESB_SB_EEENS5_IJSB_NSA_ILi0EEESX_EEEEENS5_IJNS4_10UnderscoreES10_S10_EEEEENS4_23SM90_TMA_LOAD_MULTICASTENS4_14ComposedLayoutINS4_7SwizzleILi3ELi4ELi3EEENS4_18smem_ptr_flag_bitsILi16EEENSU_INS5_IJNSA_ILi8EEESH_EEENS5_IJSH_SB_EEEEEEEvNS4_8identityENS4_13SM90_TMA_LOADES1D_vS1E_EENS_8epilogue10collective6detail29Sm90TmaWarpSpecializedAdapterINS1I_15DefaultEpilogueISJ_SK_SK_NS1H_6thread17LinearCombinationISJ_Li1EffLNS1M_9ScaleType4KindE0ELNS_15FloatRoundStyleE2ESJ_EENS1_15EpilogueDefaultEEEEEvvEEEEvNT_6ParamsE,"aw",@nobits
	.sectionflags	@""
	.align	16
	.zero		1024


//--------------------- .nv.shared.reserved.0     --------------------------
	.section	.nv.shared.reserved.0,"aw",@nobits
	.weak		__nv_reservedSMEM_offset_0_alias
	.size		__nv_reservedSMEM_offset_0_alias, 0, 0
	.other		__nv_reservedSMEM_offset_0_alias,@"STO_CUDA_RESERVED_SHARED STV_DEFAULT"
__nv_reservedSMEM_offset_0_alias:
	.zero		0


//--------------------- .nv.global                --------------------------
	.section	.nv.global,"aw",@nobits
.nv.global:
	.type		_ZN40_INTERNAL_87046208_4_k_cu_f86eec52_252094cute1_E,@object
	.size		_ZN40_INTERNAL_87046208_4_k_cu_f86eec52_252094cute1_E,(_ZN40_INTERNAL_87046208_4_k_cu_f86eec52_252094cuda3std3__45__cpo6cbeginE - _ZN40_INTERNAL_87046208_4_k_cu_f86eec52_252094cute1_E)
_ZN40_INTERNAL_87046208_4_k_cu_f86eec52_252094cute1_E:
	.zero		1
	.type		_ZN40_INTERNAL_87046208_4_k_cu_f86eec52_252094cuda3std3__45__cpo6cbeginE,@object
	.size		_ZN40_INTERNAL_87046208_4_k_cu_f86eec52_252094cuda3std3__45__cpo6cbeginE,(_ZN40_INTERNAL_87046208_4_k_cu_f86eec52_252094cuda3std3__48in_placeE - _ZN40_INTERNAL_87046208_4_k_cu_f86eec52_252094cuda3std3__45__cpo6cbeginE)
_ZN40_INTERNAL_87046208_4_k_cu_f86eec52_252094cuda3std3__45__cpo6cbeginE:
	.zero		1
	.type		_ZN40_INTERNAL_87046208_4_k_cu_f86eec52_252094cuda3std3__48in_placeE,@object
	.size		_ZN40_INTERNAL_87046208_4_k_cu_f86eec52_252094cuda3std3__48in_placeE,(_ZN40_INTERNAL_87046208_4_k_cu_f86eec52_252094cuda3std6ranges3__45__cpo9iter_moveE - _ZN40_INTERNAL_87046208_4_k_cu_f86eec52_252094cuda3std3__48in_placeE)
_ZN40_INTERNAL_87046208_4_k_cu_f86eec52_252094cuda3std3__48in_placeE:
	.zero		1
	.type		_ZN40_INTERNAL_87046208_4_k_cu_f86eec52_252094cuda3std6ranges3__45__cpo9iter_moveE,@object
	.size		_ZN40_INTERNAL_87046208_4_k_cu_f86eec52_252094cuda3std6ranges3__45__cpo9iter_moveE,(_ZN40_INTERNAL_87046208_4_k_cu_f86eec52_252094cuda3std3__45__cpo5beginE - _ZN40_INTERNAL_87046208_4_k_cu_f86eec52_252094cuda3std6ranges3__45__cpo9iter_moveE)
_ZN40_INTERNAL_87046208_4_k_cu_f86eec52_252094cuda3std6ranges3__45__cpo9iter_moveE:
	.zero		1
	.type		_ZN40_INTERNAL_87046208_4_k_cu_f86eec52_252094cuda3std3__45__cpo5beginE,@object
	.size		_ZN40_INTERNAL_87046208_4_k_cu_f86eec52_252094cuda3std3__45__cpo5beginE,(_ZN40_INTERNAL_87046208_4_k_cu_f86eec52_252094cuda3std3__442_GLOBAL__N__87046208_4_k_cu_f86eec52_252096ignoreE - _ZN40_INTERNAL_87046208_4_k_cu_f86eec52_252094cuda3std3__45__cpo5beginE)
_ZN40_INTERNAL_87046208_4_k_cu_f86eec52_252094cuda3std3__45__cpo5beginE:
	.zero		1
	.type		_ZN40_INTERNAL_87046208_4_k_cu_f86eec52_252094cuda3std3__442_GLOBAL__N__87046208_4_k_cu_f86eec52_252096ignoreE,@object
	.size		_ZN40_INTERNAL_87046208_4_k_cu_f86eec52_252094cuda3std3__442_GLOBAL__N__87046208_4_k_cu_f86eec52_252096ignoreE,(_ZN40_INTERNAL_87046208_4_k_cu_f86eec52_252094cute7productE - _ZN40_INTERNAL_87046208_4_k_cu_f86eec52_252094cuda3std3__442_GLOBAL__N__87046208_4_k_cu_f86eec52_252096ignoreE)
_ZN40_INTERNAL_87046208_4_k_cu_f86eec52_252094cuda3std3__442_GLOBAL__N__87046208_4_k_cu_f86eec52_252096ignoreE:
	.zero		1
	.type		_ZN40_INTERNAL_87046208_4_k_cu_f86eec52_252094cute7productE,@object
	.size		_ZN40_INTERNAL_87046208_4_k_cu_f86eec52_252094cute7productE,(_ZN40_INTERNAL_87046208_4_k_cu_f86eec52_252094cuda3std3__45__cpo3endE - _ZN40_INTERNAL_87046208_4_k_cu_f86eec52_252094cute7productE)
_ZN40_INTERNAL_87046208_4_k_cu_f86eec52_252094cute7productE:
	.zero		1
	.type		_ZN40_INTERNAL_87046208_4_k_cu_f86eec52_252094cuda3std3__45__cpo3endE,@object
	.size		_ZN40_INTERNAL_87046208_4_k_cu_f86eec52_252094cuda3std3__45__cpo3endE,(_ZN40_INTERNAL_87046208_4_k_cu_f86eec52_252094cuda3std3__419piecewise_constructE - _ZN40_INTERNAL_87046208_4_k_cu_f86eec52_252094cuda3std3__45__cpo3endE)
_ZN40_INTERNAL_87046208_4_k_cu_f86eec52_252094cuda3std3__45__cpo3endE:
	.zero		1
	.type		_ZN40_INTERNAL_87046208_4_k_cu_f86eec52_252094cuda3std3__419piecewise_constructE,@object
	.size		_ZN40_INTERNAL_87046208_4_k_cu_f86eec52_252094cuda3std3__419piecewise_constructE,(_ZN40_INTERNAL_87046208_4_k_cu_f86eec52_252094cuda3std3__45__cpo4cendE - _ZN40_INTERNAL_87046208_4_k_cu_f86eec52_252094cuda3std3__419piecewise_constructE)
_ZN40_INTERNAL_87046208_4_k_cu_f86eec52_252094cuda3std3__419piecewise_constructE:
	.zero		1
	.type		_ZN40_INTERNAL_87046208_4_k_cu_f86eec52_252094cuda3std3__45__cpo4cendE,@object
	.size		_ZN40_INTERNAL_87046208_4_k_cu_f86eec52_252094cuda3std3__45__cpo4cendE,(_ZN40_INTERNAL_87046208_4_k_cu_f86eec52_252094cuda3std6ranges3__45__cpo4swapE - _ZN40_INTERNAL_87046208_4_k_cu_f86eec52_252094cuda3std3__45__cpo4cendE)
_ZN40_INTERNAL_87046208_4_k_cu_f86eec52_252094cuda3std3__45__cpo4cendE:
	.zero		1
	.type		_ZN40_INTERNAL_87046208_4_k_cu_f86eec52_252094cuda3std6ranges3__45__cpo4swapE,@object
	.size		_ZN40_INTERNAL_87046208_4_k_cu_f86eec52_252094cuda3std6ranges3__45__cpo4swapE,(.L_8 - _ZN40_INTERNAL_87046208_4_k_cu_f86eec52_252094cuda3std6ranges3__45__cpo4swapE)
_ZN40_INTERNAL_87046208_4_k_cu_f86eec52_252094cuda3std6ranges3__45__cpo4swapE:
	.zero		1
.L_8:


//--------------------- .nv.constant0._ZN7cutlass13device_kernelINS_4gemm6kernel13GemmUniversalIN4cute5tupleIJiiiiEEENS1_10collective13CollectiveMmaINS1_34MainloopSm90TmaGmmaWarpSpecializedILi6ENS5_IJNS4_1CILi1EEENSA_ILi4EEESB_EEENS1_35KernelTmaWarpSpecializedCooperativeEEENS5_IJNSA_ILi128EEESG_NSA_ILi64EEEEEENS_6half_tENS5_IJlSB_lEEESJ_SK_NS4_8TiledMMAINS4_8MMA_AtomIJNS4_4SM904GMMA26MMA_64x128x16_F32F16F16_SSILNSO_5MajorE0ELSQ_0ELNSO_7ScaleInE1ELSR_1EEEEEENS4_6LayoutINS5_IJNSA_ILi2EEESB_SB_EEENS5_IJSB_NSA_ILi0EEESX_EEEEENS5_IJNS4_10UnderscoreES10_S10_EEEEENS4_23SM90_TMA_LOAD_MULTICASTENS4_14ComposedLayoutINS4_7SwizzleILi3ELi4ELi3EEENS4_18smem_ptr_flag_bitsILi16EEENSU_INS5_IJNSA_ILi8EEESH_EEENS5_IJSH_SB_EEEEEEEvNS4_8identityENS4_13SM90_TMA_LOADES1D_vS1E_EENS_8epilogue10collective6detail29Sm90TmaWarpSpecializedAdapterINS1I_15DefaultEpilogueISJ_SK_SK_NS1H_6thread17LinearCombinationISJ_Li1EffLNS1M_9ScaleType4KindE0ELNS_15FloatRoundStyleE2ESJ_EENS1_15EpilogueDefaultEEEEEvvEEEEvNT_6ParamsE --------------------------
	.section	.nv.constant0._ZN7cutlass13device_kernelINS_4gemm6kernel13GemmUniversalIN4cute5tupleIJiiiiEEENS1_10collective13CollectiveMmaINS1_34MainloopSm90TmaGmmaWarpSpecializedILi6ENS5_IJNS4_1CILi1EEENSA_ILi4EEESB_EEENS1_35KernelTmaWarpSpecializedCooperativeEEENS5_IJNSA_ILi128EEESG_NSA_ILi64EEEEEENS_6half_tENS5_IJlSB_lEEESJ_SK_NS4_8TiledMMAINS4_8MMA_AtomIJNS4_4SM904GMMA26MMA_64x128x16_F32F16F16_SSILNSO_5MajorE0ELSQ_0ELNSO_7ScaleInE1ELSR_1EEEEEENS4_6LayoutINS5_IJNSA_ILi2EEESB_SB_EEENS5_IJSB_NSA_ILi0EEESX_EEEEENS5_IJNS4_10UnderscoreES10_S10_EEEEENS4_23SM90_TMA_LOAD_MULTICASTENS4_14ComposedLayoutINS4_7SwizzleILi3ELi4ELi3EEENS4_18smem_ptr_flag_bitsILi16EEENSU_INS5_IJNSA_ILi8EEESH_EEENS5_IJSH_SB_EEEEEEEvNS4_8identityENS4_13SM90_TMA_LOADES1D_vS1E_EENS_8epilogue10collective6detail29Sm90TmaWarpSpecializedAdapterINS1I_15DefaultEpilogueISJ_SK_SK_NS1H_6thread17LinearCombinationISJ_Li1EffLNS1M_9ScaleType4KindE0ELNS_15FloatRoundStyleE2ESJ_EENS1_15EpilogueDefaultEEEEEvvEEEEvNT_6ParamsE,"a",@progbits
	.sectionflags	@""
	.align	4
.nv.constant0._ZN7cutlass13device_kernelINS_4gemm6kernel13GemmUniversalIN4cute5tupleIJiiiiEEENS1_10collective13CollectiveMmaINS1_34MainloopSm90TmaGmmaWarpSpecializedILi6ENS5_IJNS4_1CILi1EEENSA_ILi4EEESB_EEENS1_35KernelTmaWarpSpecializedCooperativeEEENS5_IJNSA_ILi128EEESG_NSA_ILi64EEEEEENS_6half_tENS5_IJlSB_lEEESJ_SK_NS4_8TiledMMAINS4_8MMA_AtomIJNS4_4SM904GMMA26MMA_64x128x16_F32F16F16_SSILNSO_5MajorE0ELSQ_0ELNSO_7ScaleInE1ELSR_1EEEEEENS4_6LayoutINS5_IJNSA_ILi2EEESB_SB_EEENS5_IJSB_NSA_ILi0EEESX_EEEEENS5_IJNS4_10UnderscoreES10_S10_EEEEENS4_23SM90_TMA_LOAD_MULTICASTENS4_14ComposedLayoutINS4_7SwizzleILi3ELi4ELi3EEENS4_18smem_ptr_flag_bitsILi16EEENSU_INS5_IJNSA_ILi8EEESH_EEENS5_IJSH_SB_EEEEEEEvNS4_8identityENS4_13SM90_TMA_LOADES1D_vS1E_EENS_8epilogue10collective6detail29Sm90TmaWarpSpecializedAdapterINS1I_15DefaultEpilogueISJ_SK_SK_NS1H_6thread17LinearCombinationISJ_Li1EffLNS1M_9ScaleType4KindE0ELNS_15FloatRoundStyleE2ESJ_EENS1_15EpilogueDefaultEEEEEvvEEEEvNT_6ParamsE:
	.zero		1664


//--------------------- SYMBOLS --------------------------

	.type		.nv.reservedSmem.offset0,@object
	.size		.nv.reservedSmem.offset0,0x4
	.type		__assertfail,@function
